def matmul_kernel(
    a_ptr,
    b_ptr,
    c_ptr,
    M,
    N,
    K,
    stride_am,
    stride_ak,
    stride_bk,
    stride_bn,
    stride_cm,
    stride_cn,
    BLOCK_M: tl.constexpr,
    BLOCK_N: tl.constexpr,
    BLOCK_K: tl.constexpr,
    GROUP_M: tl.constexpr,
):
    pid = tl.program_id(axis=0)
    num_pid_m = tl.cdiv(M, BLOCK_M)
    num_pid_n = tl.cdiv(N, BLOCK_N)
    num_pid_in_group = GROUP_M * num_pid_n
    group_id = pid // num_pid_in_group
    first_pid_m = group_id * GROUP_M
    group_size_m = min(num_pid_m - first_pid_m, GROUP_M)
    pid_m = first_pid_m + ((pid % num_pid_in_group) % group_size_m)
    pid_n = (pid % num_pid_in_group) // group_size_m

    offs_am = (pid_m * BLOCK_M + tl.arange(0, BLOCK_M)) % M
    offs_bn = (pid_n * BLOCK_N + tl.arange(0, BLOCK_N)) % N
    offs_k = tl.arange(0, BLOCK_K)
    a_ptrs = a_ptr + offs_am[:, None] * stride_am + offs_k[None, :] * stride_ak
    b_ptrs = b_ptr + offs_k[:, None] * stride_bk + offs_bn[None, :] * stride_bn

    acc = tl.zeros((BLOCK_M, BLOCK_N), dtype=tl.float32)
    for kk in range(0, tl.cdiv(K, BLOCK_K)):
        a = tl.load(a_ptrs, mask=offs_k[None, :] < K - kk * BLOCK_K, other=0.0)
        b = tl.load(b_ptrs, mask=offs_k[:, None] < K - kk * BLOCK_K, other=0.0)
        acc = tl.dot(a, b, acc)
        a_ptrs += BLOCK_K * stride_ak
        b_ptrs += BLOCK_K * stride_bk

    c = acc.to(c_ptr.dtype.element_ty)
    offs_cm = pid_m * BLOCK_M + tl.arange(0, BLOCK_M)
    offs_cn = pid_n * BLOCK_N + tl.arange(0, BLOCK_N)
    c_ptrs = c_ptr + offs_cm[:, None] * stride_cm + offs_cn[None, :] * stride_cn
    mask = (offs_cm[:, None] < M) & (offs_cn[None, :] < N)
    tl.store(c_ptrs, c, mask=mask)

# config = {"BLOCK_K": 128, "BLOCK_M": 16, "BLOCK_N": 16, "GROUP_M": 8, "arch": "sm_100", "dtype": "fp8e4m3", "num_ctas": 1, "num_stages": 2, "num_warps": 8}
# arch = sm_100


// ===== COMPILED SASS (sm_100a) =====

	.target	sm_100a

	.elftype	@"ET_EXEC"


//--------------------- .note.nv.tkinfo           --------------------------
	.section	.note.nv.tkinfo,"",@"SHT_NOTE"
	.sectionflags	@"SHF_NOTE_NV_TKINFO"
	.tkinfo
        /*0018*/ 	.word	0x00000081
        /*0030*/ 	.string	""
        /*0030*/ 	.string	"ptxas-blackwell"
        /*0030*/ 	.string	"Cuda compilation tools, release 12.9, V12.9.86"
        /*0030*/ 	.string	"Build cuda_12.9.r12.9/compiler.36037853_0"
        /*0030*/ 	.string	"-v  -suppress-debug-info  -lineinfo  -arch sm_100a "



//--------------------- .note.nv.cuver            --------------------------
	.section	.note.nv.cuver,"",@"SHT_NOTE"
	.sectionflags	@"SHF_NOTE_NV_CUVER"
        /*0018*/ 	.short	0x0001
        /*001a*/ 	.short	0x0064
        /*001c*/ 	.short	0x0001
        /*001e*/ 	.short	0x0000
        /*0020*/ 	.short	0x0001
        /*0022*/ 	.short	0x0000


//--------------------- .nv.info                  --------------------------
	.section	.nv.info,"",@"SHT_CUDA_INFO"
	.align	4


	//----- nvinfo : EIATTR_REGCOUNT
	.align		4
        /*0000*/ 	.byte	0x04, 0x2f
        /*0002*/ 	.short	(.L_1 - .L_0)
	.align		4
.L_0:
        /*0004*/ 	.word	index@(matmul_kernel)
        /*0008*/ 	.word	0x00000080


	//----- nvinfo : EIATTR_FRAME_SIZE
	.align		4
.L_1:
        /*000c*/ 	.byte	0x04, 0x11
        /*000e*/ 	.short	(.L_3 - .L_2)
	.align		4
.L_2:
        /*0010*/ 	.word	index@(matmul_kernel)
        /*0014*/ 	.word	0x00000000


	//----- nvinfo : EIATTR_MIN_STACK_SIZE
	.align		4
.L_3:
        /*0018*/ 	.byte	0x04, 0x12
        /*001a*/ 	.short	(.L_5 - .L_4)
	.align		4
.L_4:
        /*001c*/ 	.word	index@(matmul_kernel)
        /*0020*/ 	.word	0x00000000
.L_5:


//--------------------- .nv.info.matmul_kernel    --------------------------
	.section	.nv.info.matmul_kernel,"",@"SHT_CUDA_INFO"
	.sectionflags	@""
	.align	4


	//----- nvinfo : EIATTR_CUDA_API_VERSION
	.align		4
        /*0000*/ 	.byte	0x04, 0x37
        /*0002*/ 	.short	(.L_7 - .L_6)
.L_6:
        /*0004*/ 	.word	0x00000081


	//----- nvinfo : EIATTR_KPARAM_INFO
	.align		4
.L_7:
        /*0008*/ 	.byte	0x04, 0x17
        /*000a*/ 	.short	(.L_9 - .L_8)
.L_8:
        /*000c*/ 	.word	0x00000000
        /*0010*/ 	.short	0x000d
        /*0012*/ 	.short	0x0048
        /*0014*/ 	.byte	0x00, 0xf4, 0x21, 0x00


	//----- nvinfo : EIATTR_KPARAM_INFO
	.align		4
.L_9:
        /*0018*/ 	.byte	0x04, 0x17
        /*001a*/ 	.short	(.L_11 - .L_10)
.L_10:
        /*001c*/ 	.word	0x00000000
        /*0020*/ 	.short	0x000c
        /*0022*/ 	.short	0x0040
        /*0024*/ 	.byte	0x00, 0xf4, 0x21, 0x00


	//----- nvinfo : EIATTR_KPARAM_INFO
	.align		4
.L_11:
        /*0028*/ 	.byte	0x04, 0x17
        /*002a*/ 	.short	(.L_13 - .L_12)
.L_12:
        /*002c*/ 	.word	0x00000000
        /*0030*/ 	.short	0x000b
        /*0032*/ 	.short	0x0038
        /*0034*/ 	.byte	0x00, 0xf0, 0x11, 0x00


	//----- nvinfo : EIATTR_KPARAM_INFO
	.align		4
.L_13:
        /*0038*/ 	.byte	0x04, 0x17
        /*003a*/ 	.short	(.L_15 - .L_14)
.L_14:
        /*003c*/ 	.word	0x00000000
        /*0040*/ 	.short	0x000a
        /*0042*/ 	.short	0x0034
        /*0044*/ 	.byte	0x00, 0xf0, 0x11, 0x00


	//----- nvinfo : EIATTR_KPARAM_INFO
	.align		4
.L_15:
        /*0048*/ 	.byte	0x04, 0x17
        /*004a*/ 	.short	(.L_17 - .L_16)
.L_16:
        /*004c*/ 	.word	0x00000000
        /*0050*/ 	.short	0x0009
        /*0052*/ 	.short	0x0030
        /*0054*/ 	.byte	0x00, 0xf0, 0x11, 0x00


	//----- nvinfo : EIATTR_KPARAM_INFO
	.align		4
.L_17:
        /*0058*/ 	.byte	0x04, 0x17
        /*005a*/ 	.short	(.L_19 - .L_18)
.L_18:
        /*005c*/ 	.word	0x00000000
        /*0060*/ 	.short	0x0008
        /*0062*/ 	.short	0x002c
        /*0064*/ 	.byte	0x00, 0xf0, 0x11, 0x00


	//----- nvinfo : EIATTR_KPARAM_INFO
	.align		4
.L_19:
        /*0068*/ 	.byte	0x04, 0x17
        /*006a*/ 	.short	(.L_21 - .L_20)
.L_20:
        /*006c*/ 	.word	0x00000000
        /*0070*/ 	.short	0x0007
        /*0072*/ 	.short	0x0028
        /*0074*/ 	.byte	0x00, 0xf0, 0x11, 0x00


	//----- nvinfo : EIATTR_KPARAM_INFO
	.align		4
.L_21:
        /*0078*/ 	.byte	0x04, 0x17
        /*007a*/ 	.short	(.L_23 - .L_22)
.L_22:
        /*007c*/ 	.word	0x00000000
        /*0080*/ 	.short	0x0006
        /*0082*/ 	.short	0x0024
        /*0084*/ 	.byte	0x00, 0xf0, 0x11, 0x00


	//----- nvinfo : EIATTR_KPARAM_INFO
	.align		4
.L_23:
        /*0088*/ 	.byte	0x04, 0x17
        /*008a*/ 	.short	(.L_25 - .L_24)
.L_24:
        /*008c*/ 	.word	0x00000000
        /*0090*/ 	.short	0x0005
        /*0092*/ 	.short	0x0020
        /*0094*/ 	.byte	0x00, 0xf0, 0x11, 0x00


	//----- nvinfo : EIATTR_KPARAM_INFO
	.align		4
.L_25:
        /*0098*/ 	.byte	0x04, 0x17
        /*009a*/ 	.short	(.L_27 - .L_26)
.L_26:
        /*009c*/ 	.word	0x00000000
        /*00a0*/ 	.short	0x0004
        /*00a2*/ 	.short	0x001c
        /*00a4*/ 	.byte	0x00, 0xf0, 0x11, 0x00


	//----- nvinfo : EIATTR_KPARAM_INFO
	.align		4
.L_27:
        /*00a8*/ 	.byte	0x04, 0x17
        /*00aa*/ 	.short	(.L_29 - .L_28)
.L_28:
        /*00ac*/ 	.word	0x00000000
        /*00b0*/ 	.short	0x0003
        /*00b2*/ 	.short	0x0018
        /*00b4*/ 	.byte	0x00, 0xf0, 0x11, 0x00


	//----- nvinfo : EIATTR_KPARAM_INFO
	.align		4
.L_29:
        /*00b8*/ 	.byte	0x04, 0x17
        /*00ba*/ 	.short	(.L_31 - .L_30)
.L_30:
        /*00bc*/ 	.word	0x00000000
        /*00c0*/ 	.short	0x0002
        /*00c2*/ 	.short	0x0010
        /*00c4*/ 	.byte	0x00, 0xf4, 0x21, 0x00


	//----- nvinfo : EIATTR_KPARAM_INFO
	.align		4
.L_31:
        /*00c8*/ 	.byte	0x04, 0x17
        /*00ca*/ 	.short	(.L_33 - .L_32)
.L_32:
        /*00cc*/ 	.word	0x00000000
        /*00d0*/ 	.short	0x0001
        /*00d2*/ 	.short	0x0008
        /*00d4*/ 	.byte	0x00, 0xf4, 0x21, 0x00


	//----- nvinfo : EIATTR_KPARAM_INFO
	.align		4
.L_33:
        /*00d8*/ 	.byte	0x04, 0x17
        /*00da*/ 	.short	(.L_35 - .L_34)
.L_34:
        /*00dc*/ 	.word	0x00000000
        /*00e0*/ 	.short	0x0000
        /*00e2*/ 	.short	0x0000
        /*00e4*/ 	.byte	0x00, 0xf4, 0x21, 0x00


	//----- nvinfo : EIATTR_SPARSE_MMA_MASK
	.align		4
.L_35:
        /*00e8*/ 	.byte	0x03, 0x50
        /*00ea*/ 	.short	0x0000


	//----- nvinfo : EIATTR_MAXREG_COUNT
	.align		4
        /*00ec*/ 	.byte	0x03, 0x1b
        /*00ee*/ 	.short	0x00ff


	//----- nvinfo : EIATTR_NUM_BARRIERS
	.align		4
        /*00f0*/ 	.byte	0x02, 0x4c
        /*00f2*/ 	.byte	0x01
	.zero		1


	//----- nvinfo : EIATTR_VRC_CTA_INIT_COUNT
	.align		4
        /*00f4*/ 	.byte	0x02, 0x4a
	.zero		1
	.zero		1


	//----- nvinfo : EIATTR_EXIT_INSTR_OFFSETS
	.align		4
        /*00f8*/ 	.byte	0x04, 0x1c
        /*00fa*/ 	.short	(.L_37 - .L_36)


	//   ....[0]....
.L_36:
        /*00fc*/ 	.word	0x00002790


	//   ....[1]....
        /*0100*/ 	.word	0x000027c0


	//----- nvinfo : EIATTR_REQNTID
	.align		4
.L_37:
        /*0104*/ 	.byte	0x04, 0x10
        /*0106*/ 	.short	(.L_39 - .L_38)
.L_38:
        /*0108*/ 	.word	0x00000100
        /*010c*/ 	.word	0x00000001
        /*0110*/ 	.word	0x00000001


	//----- nvinfo : EIATTR_CBANK_PARAM_SIZE
	.align		4
.L_39:
        /*0114*/ 	.byte	0x03, 0x19
        /*0116*/ 	.short	0x0050


	//----- nvinfo : EIATTR_PARAM_CBANK
	.align		4
        /*0118*/ 	.byte	0x04, 0x0a
        /*011a*/ 	.short	(.L_41 - .L_40)
	.align		4
.L_40:
        /*011c*/ 	.word	index@(.nv.constant0.matmul_kernel)
        /*0120*/ 	.short	0x0380
        /*0122*/ 	.short	0x0050


	//----- nvinfo : EIATTR_SW_WAR
	.align		4
.L_41:
        /*0124*/ 	.byte	0x04, 0x36
        /*0126*/ 	.short	(.L_43 - .L_42)
.L_42:
        /*0128*/ 	.word	0x00000008
.L_43:


//--------------------- .nv.compat                --------------------------
	.section	.nv.compat,"",@"SHT_CUDA_COMPAT_INFO"
	.align	4
        /*0000*/ 	.byte	0x02, 0x02, 0x02, 0x00, 0x02, 0x05, 0x05, 0x00, 0x02, 0x03, 0x00, 0x00, 0x02, 0x06, 0x01, 0x00


//--------------------- .nv.callgraph             --------------------------
	.section	.nv.callgraph,"",@"SHT_CUDA_CALLGRAPH"
	.align	4
	.sectionentsize	8
	.align		4
        /*0000*/ 	.word	0x00000000
	.align		4
        /*0004*/ 	.word	0xffffffff
	.align		4
        /*0008*/ 	.word	0x00000000
	.align		4
        /*000c*/ 	.word	0xfffffffe
	.align		4
        /*0010*/ 	.word	0x00000000
	.align		4
        /*0014*/ 	.word	0xfffffffd
	.align		4
        /*0018*/ 	.word	0x00000000
	.align		4
        /*001c*/ 	.word	0xfffffffc


//--------------------- .text.matmul_kernel       --------------------------
	.section	.text.matmul_kernel,"ax",@progbits
	.align	128
        .global         matmul_kernel
        .type           matmul_kernel,@function
        .size           matmul_kernel,(.L_x_3 - matmul_kernel)
        .other          matmul_kernel,@"STO_CUDA_ENTRY STV_DEFAULT"
matmul_kernel:
.text.matmul_kernel:
[----:B------:R-:W0:Y:S08]  /*0000*/  LDC R1, c[0x0][0x37c] ;  /* 0x0000df00ff017b82 */ /* 0x000e300000000800 */
[----:B------:R-:W1:Y:S01]  /*0010*/  LDC.64 R14, c[0x0][0x398] ;  /* 0x0000e600ff0e7b82 */ /* 0x000e620000000a00 */
[----:B------:R-:W2:Y:S01]  /*0020*/  S2R R5, SR_CTAID.X ;  /* 0x0000000000057919 */ /* 0x000ea20000002500 */
[----:B------:R-:W-:Y:S01]  /*0030*/  UMOV UR4, 0x400 ;  /* 0x0000040000047882 */ /* 0x000fe20000000000 */
[----:B------:R-:W3:Y:S01]  /*0040*/  LDCU.64 UR6, c[0x0][0x358] ;  /* 0x00006b00ff0677ac */ /* 0x000ee20008000a00 */
[----:B------:R-:W4:Y:S04]  /*0050*/  S2R R51, SR_TID.X ;  /* 0x0000000000337919 */ /* 0x000f280000002100 */
[----:B------:R-:W5:Y:S01]  /*0060*/  S2UR UR5, SR_CgaCtaId ;  /* 0x00000000000579c3 */ /* 0x000f620000008800 */
[----:B-1----:R-:W-:-:S05]  /*0070*/  VIADD R0, R15, 0xf ;  /* 0x0000000f0f007836 */ /* 0x002fca0000000000 */
[----:B------:R-:W-:Y:S01]  /*0080*/  SHF.R.S32.HI R3, RZ, 0x1f, R0 ;  /* 0x0000001fff037819 */ /* 0x000fe20000011400 */
[----:B-----5:R-:W-:-:S03]  /*0090*/  ULEA UR4, UR5, UR4, 0x18 ;  /* 0x0000000405047291 */ /* 0x020fc6000f8ec0ff */
[----:B------:R-:W-:Y:S02]  /*00a0*/  LEA.HI R3, R3, R0, RZ, 0x4 ;  /* 0x0000000003037211 */ /* 0x000fe400078f20ff */
[----:B--2---:R-:W-:Y:S02]  /*00b0*/  IABS R8, R5 ;  /* 0x0000000500087213 */ /* 0x004fe40000000000 */
[----:B------:R-:W-:-:S05]  /*00c0*/  SHF.R.S32.HI R3, RZ, 0x4, R3 ;  /* 0x00000004ff037819 */ /* 0x000fca0000011403 */
[----:B------:R-:W-:-:S05]  /*00d0*/  IMAD.SHL.U32 R4, R3, 0x8, RZ ;  /* 0x0000000803047824 */ /* 0x000fca00078e00ff */
[-C--:B------:R-:W-:Y:S02]  /*00e0*/  IABS R7, R4.reuse ;  /* 0x0000000400077213 */ /* 0x080fe40000000000 */
[----:B------:R-:W-:Y:S02]  /*00f0*/  IABS R10, R4 ;  /* 0x00000004000a7213 */ /* 0x000fe40000000000 */
[----:B------:R-:W1:Y:S08]  /*0100*/  I2F.RP R0, R7 ;  /* 0x0000000700007306 */ /* 0x000e700000209400 */
[----:B-1----:R-:W1:Y:S02]  /*0110*/  MUFU.RCP R0, R0 ;  /* 0x0000000000007308 */ /* 0x002e640000001000 */
[----:B-1----:R-:W-:-:S02]  /*0120*/  VIADD R2, R0, 0xffffffe ;  /* 0x0ffffffe00027836 */ /* 0x002fc40000000000 */
[----:B------:R-:W-:-:S04]  /*0130*/  IMAD.MOV R0, RZ, RZ, -R10 ;  /* 0x000000ffff007224 */ /* 0x000fc800078e0a0a */
[----:B------:R1:W2:Y:S02]  /*0140*/  F2I.FTZ.U32.TRUNC.NTZ R3, R2 ;  /* 0x0000000200037305 */ /* 0x0002a4000021f000 */
[----:B-1----:R-:W-:Y:S02]  /*0150*/  IMAD.MOV.U32 R2, RZ, RZ, RZ ;  /* 0x000000ffff027224 */ /* 0x002fe400078e00ff */
[----:B--2---:R-:W-:-:S04]  /*0160*/  IMAD.MOV R6, RZ, RZ, -R3 ;  /* 0x000000ffff067224 */ /* 0x004fc800078e0a03 */
[----:B------:R-:W-:Y:S02]  /*0170*/  IMAD R9, R6, R7, RZ ;  /* 0x0000000706097224 */ /* 0x000fe400078e02ff */
[----:B------:R-:W-:Y:S02]  /*0180*/  IMAD.MOV.U32 R6, RZ, RZ, R8 ;  /* 0x000000ffff067224 */ /* 0x000fe400078e0008 */
[----:B------:R-:W-:-:S06]  /*0190*/  IMAD.HI.U32 R3, R3, R9, R2 ;  /* 0x0000000903037227 */ /* 0x000fcc00078e0002 */
[----:B------:R-:W-:-:S04]  /*01a0*/  IMAD.HI.U32 R3, R3, R6, RZ ;  /* 0x0000000603037227 */ /* 0x000fc800078e00ff */
[----:B------:R-:W-:-:S05]  /*01b0*/  IMAD R0, R3, R0, R6 ;  /* 0x0000000003007224 */ /* 0x000fca00078e0206 */
[----:B------:R-:W-:-:S13]  /*01c0*/  ISETP.GT.U32.AND P1, PT, R7, R0, PT ;  /* 0x000000000700720c */ /* 0x000fda0003f24070 */
[----:B------:R-:W-:Y:S02]  /*01d0*/  @!P1 IMAD.IADD R0, R0, 0x1, -R7 ;  /* 0x0000000100009824 */ /* 0x000fe400078e0a07 */
[----:B------:R-:W-:Y:S01]  /*01e0*/  @!P1 VIADD R3, R3, 0x1 ;  /* 0x0000000103039836 */ /* 0x000fe20000000000 */
[----:B------:R-:W-:Y:S02]  /*01f0*/  ISETP.NE.AND P1, PT, R4, RZ, PT ;  /* 0x000000ff0400720c */ /* 0x000fe40003f25270 */
[----:B------:R-:W-:Y:S02]  /*0200*/  ISETP.GE.U32.AND P0, PT, R0, R7, PT ;  /* 0x000000070000720c */ /* 0x000fe40003f06070 */
[----:B------:R-:W-:-:S04]  /*0210*/  LOP3.LUT R0, R5, R4, RZ, 0x3c, !PT ;  /* 0x0000000405007212 */ /* 0x000fc800078e3cff */
[----:B------:R-:W-:Y:S01]  /*0220*/  ISETP.GE.AND P2, PT, R0, RZ, PT ;  /* 0x000000ff0000720c */ /* 0x000fe20003f46270 */
[----:B------:R-:W-:-:S06]  /*0230*/  VIADD R0, R14, 0xf ;  /* 0x0000000f0e007836 */ /* 0x000fcc0000000000 */
[----:B------:R-:W-:-:S04]  /*0240*/  @P0 VIADD R3, R3, 0x1 ;  /* 0x0000000103030836 */ /* 0x000fc80000000000 */
[----:B------:R-:W-:Y:S01]  /*0250*/  IMAD.MOV.U32 R2, RZ, RZ, R3 ;  /* 0x000000ffff027224 */ /* 0x000fe200078e0003 */
[----:B------:R-:W-:-:S03]  /*0260*/  SHF.R.S32.HI R3, RZ, 0x1f, R0 ;  /* 0x0000001fff037819 */ /* 0x000fc60000011400 */
[----:B------:R-:W-:Y:S01]  /*0270*/  @!P2 IMAD.MOV R2, RZ, RZ, -R2 ;  /* 0x000000ffff02a224 */ /* 0x000fe200078e0a02 */
[----:B------:R-:W-:Y:S02]  /*0280*/  @!P1 LOP3.LUT R2, RZ, R4, RZ, 0x33, !PT ;  /* 0x00000004ff029212 */ /* 0x000fe400078e33ff */
[----:B------:R-:W-:-:S03]  /*0290*/  LEA.HI R3, R3, R0, RZ, 0x4 ;  /* 0x0000000003037211 */ /* 0x000fc600078f20ff */
[----:B------:R-:W-:Y:S02]  /*02a0*/  IMAD.SHL.U32 R6, R2, 0x8, RZ ;  /* 0x0000000802067824 */ /* 0x000fe400078e00ff */
[----:B------:R-:W-:-:S03]  /*02b0*/  IMAD.MOV R2, RZ, RZ, -R2 ;  /* 0x000000ffff027224 */ /* 0x000fc600078e0a02 */
[----:B------:R-:W-:Y:S01]  /*02c0*/  LEA.HI.SX32 R3, R3, -R6, 0x1c ;  /* 0x8000000603037211 */ /* 0x000fe200078fe2ff */
[----:B------:R-:W-:-:S03]  /*02d0*/  IMAD R4, R4, R2, R5 ;  /* 0x0000000204047224 */ /* 0x000fc600078e0205 */
[----:B------:R-:W-:Y:S02]  /*02e0*/  VIMNMX R11, PT, PT, R3, 0x8, PT ;  /* 0x00000008030b7848 */ /* 0x000fe40003fe0100 */
[----:B------:R-:W-:Y:S02]  /*02f0*/  IABS R9, R4 ;  /* 0x0000000400097213 */ /* 0x000fe40000000000 */
[----:B------:R-:W-:-:S04]  /*0300*/  IABS R7, R11 ;  /* 0x0000000b00077213 */ /* 0x000fc80000000000 */
[----:B------:R-:W1:Y:S08]  /*0310*/  I2F.RP R0, R7 ;  /* 0x0000000700007306 */ /* 0x000e700000209400 */
[----:B-1----:R-:W1:Y:S02]  /*0320*/  MUFU.RCP R0, R0 ;  /* 0x0000000000007308 */ /* 0x002e640000001000 */
[----:B-1----:R-:W-:-:S06]  /*0330*/  VIADD R3, R0, 0xffffffe ;  /* 0x0ffffffe00037836 */ /* 0x002fcc0000000000 */
[----:B------:R-:W1:Y:S02]  /*0340*/  F2I.FTZ.U32.TRUNC.NTZ R3, R3 ;  /* 0x0000000300037305 */ /* 0x000e64000021f000 */
[----:B-1----:R-:W-:-:S04]  /*0350*/  IMAD.MOV R8, RZ, RZ, -R3 ;  /* 0x000000ffff087224 */ /* 0x002fc800078e0a03 */
[----:B------:R-:W-:Y:S01]  /*0360*/  IMAD.MOV.U32 R2, RZ, RZ, R8 ;  /* 0x000000ffff027224 */ /* 0x000fe200078e0008 */
[----:B------:R-:W-:-:S03]  /*0370*/  IABS R8, R11 ;  /* 0x0000000b00087213 */ /* 0x000fc60000000000 */
[----:B------:R-:W-:Y:S02]  /*0380*/  IMAD R5, R2, R7, RZ ;  /* 0x0000000702057224 */ /* 0x000fe400078e02ff */
[----:B------:R-:W-:Y:S02]  /*0390*/  IMAD.MOV.U32 R2, RZ, RZ, RZ ;  /* 0x000000ffff027224 */ /* 0x000fe400078e00ff */
[----:B------:R-:W-:Y:S02]  /*03a0*/  IMAD.MOV R0, RZ, RZ, -R8 ;  /* 0x000000ffff007224 */ /* 0x000fe400078e0a08 */
[----:B------:R-:W-:Y:S01]  /*03b0*/  IMAD.HI.U32 R2, R3, R5, R2 ;  /* 0x0000000503027227 */ /* 0x000fe200078e0002 */
[----:B------:R-:W1:Y:S01]  /*03c0*/  LDC R8, c[0x0][0x3a0] ;  /* 0x0000e800ff087b82 */ /* 0x000e620000000800 */
[----:B----4-:R-:W-:-:S04]  /*03d0*/  LOP3.LUT R3, R51, 0xf, RZ, 0xc0, !PT ;  /* 0x0000000f33037812 */ /* 0x010fc800078ec0ff */
[----:B------:R-:W-:-:S04]  /*03e0*/  IMAD.HI.U32 R2, R2, R9, RZ ;  /* 0x0000000902027227 */ /* 0x000fc800078e00ff */
[----:B------:R-:W-:Y:S01]  /*03f0*/  IMAD R0, R2, R0, R9 ;  /* 0x0000000002007224 */ /* 0x000fe200078e0209 */
[----:B------:R-:W-:-:S04]  /*0400*/  SHF.R.U32.HI R9, RZ, 0x7, R51 ;  /* 0x00000007ff097819 */ /* 0x000fc80000011633 */
[----:B------:R-:W-:Y:S02]  /*0410*/  ISETP.GT.U32.AND P1, PT, R7, R0, PT ;  /* 0x000000000700720c */ /* 0x000fe40003f24070 */
[----:B------:R-:W-:Y:S01]  /*0420*/  SGXT.U32 R9, R9, 0x1 ;  /* 0x000000010909781a */ /* 0x000fe20000000000 */
[----:B-1----:R-:W-:-:S10]  /*0430*/  VIADD R8, R8, 0x7f ;  /* 0x0000007f08087836 */ /* 0x002fd40000000000 */
[----:B------:R-:W-:Y:S02]  /*0440*/  @!P1 IMAD.IADD R0, R0, 0x1, -R7 ;  /* 0x0000000100009824 */ /* 0x000fe400078e0a07 */
[----:B------:R-:W-:Y:S01]  /*0450*/  @!P1 VIADD R2, R2, 0x1 ;  /* 0x0000000102029836 */ /* 0x000fe20000000000 */
[----:B------:R-:W-:Y:S02]  /*0460*/  ISETP.NE.AND P1, PT, R11, RZ, PT ;  /* 0x000000ff0b00720c */ /* 0x000fe40003f25270 */
[----:B------:R-:W-:Y:S02]  /*0470*/  ISETP.GE.U32.AND P0, PT, R0, R7, PT ;  /* 0x000000070000720c */ /* 0x000fe40003f06070 */
[----:B------:R-:W-:-:S04]  /*0480*/  LOP3.LUT R0, R4, R11, RZ, 0x3c, !PT ;  /* 0x0000000b04007212 */ /* 0x000fc800078e3cff */
[----:B------:R-:W-:Y:S02]  /*0490*/  ISETP.GE.AND P2, PT, R0, RZ, PT ;  /* 0x000000ff0000720c */ /* 0x000fe40003f46270 */
[----:B------:R-:W1:Y:S05]  /*04a0*/  S2R R0, SR_TID.X ;  /* 0x0000000000007919 */ /* 0x000e6a0000002100 */
[----:B------:R-:W-:Y:S01]  /*04b0*/  @P0 VIADD R2, R2, 0x1 ;  /* 0x0000000102020836 */ /* 0x000fe20000000000 */
[----:B------:R-:W-:-:S03]  /*04c0*/  ISETP.GT.AND P0, PT, R8, 0x7f, PT ;  /* 0x0000007f0800780c */ /* 0x000fc60003f04270 */
[----:B------:R-:W-:-:S04]  /*04d0*/  IMAD.MOV.U32 R10, RZ, RZ, R2 ;  /* 0x000000ffff0a7224 */ /* 0x000fc800078e0002 */
[----:B------:R-:W-:Y:S01]  /*04e0*/  @!P2 IMAD.MOV R10, RZ, RZ, -R10 ;  /* 0x000000ffff0aa224 */ /* 0x000fe200078e0a0a */
[----:B------:R-:W-:-:S05]  /*04f0*/  @!P1 LOP3.LUT R10, RZ, R11, RZ, 0x33, !PT ;  /* 0x0000000bff0a9212 */ /* 0x000fca00078e33ff */
[----:B------:R-:W-:Y:S01]  /*0500*/  IMAD.MOV R2, RZ, RZ, -R10 ;  /* 0x000000ffff027224 */ /* 0x000fe200078e0a0a */
[----:B------:R-:W-:Y:S01]  /*0510*/  @!P0 CS2R R32, SRZ ;  /* 0x0000000000208805 */ /* 0x000fe2000001ff00 */
[----:B------:R-:W-:Y:S01]  /*0520*/  @!P0 IMAD.SHL.U32 R5, R51, 0x20, RZ ;  /* 0x0000002033058824 */ /* 0x000fe200078e00ff */
[----:B------:R-:W-:Y:S01]  /*0530*/  @!P0 CS2R R34, SRZ ;  /* 0x0000000000228805 */ /* 0x000fe2000001ff00 */
[----:B------:R-:W-:Y:S01]  /*0540*/  IMAD R2, R11, R2, R4 ;  /* 0x000000020b027224 */ /* 0x000fe200078e0204 */
[----:B------:R-:W-:Y:S01]  /*0550*/  SHF.R.U32.HI R4, RZ, 0x4, R51 ;  /* 0x00000004ff047819 */ /* 0x000fe20000011633 */
[----:B------:R-:W-:Y:S02]  /*0560*/  IMAD.SHL.U32 R10, R10, 0x10, RZ ;  /* 0x000000100a0a7824 */ /* 0x000fe400078e00ff */
[----:B------:R-:W-:-:S04]  /*0570*/  IMAD.IADD R2, R6, 0x1, R2 ;  /* 0x0000000106027824 */ /* 0x000fc800078e0202 */
[----:B------:R-:W-:Y:S01]  /*0580*/  IMAD R2, R2, 0x10, R3 ;  /* 0x0000001002027824 */ /* 0x000fe200078e0203 */
[----:B------:R-:W-:Y:S01]  /*0590*/  SGXT.U32 R3, R4, 0x4 ;  /* 0x000000040403781a */ /* 0x000fe20000000000 */
[----:B------:R-:W-:Y:S01]  /*05a0*/  @!P0 IMAD.SHL.U32 R4, R51, 0x2, RZ ;  /* 0x0000000233048824 */ /* 0x000fe200078e00ff */
[----:B01-3--:R-:W-:Y:S06]  /*05b0*/  @!P0 BRA `(.L_x_0) ;  /* 0x0000001c00b88947 */ /* 0x00bfec0003800000 */
[----:B------:R-:W-:Y:S01]  /*05c0*/  IABS R23, R14 ;  /* 0x0000000e00177213 */ /* 0x000fe20000000000 */
[----:B------:R-:W0:Y:S01]  /*05d0*/  LDCU UR5, c[0x0][0x3b0] ;  /* 0x00007600ff0577ac */ /* 0x000e220008000800 */
[----:B------:R-:W-:Y:S01]  /*05e0*/  IABS R24, R15 ;  /* 0x0000000f00187213 */ /* 0x000fe20000000000 */
[----:B------:R-:W1:Y:S01]  /*05f0*/  LDC R74, c[0x0][0x3a8] ;  /* 0x0000ea00ff4a7b82 */ /* 0x000e620000000800 */
[----:B------:R-:W2:Y:S01]  /*0600*/  I2F.RP R12, R23 ;  /* 0x00000017000c7306 */ /* 0x000ea20000209400 */
[----:B------:R-:W-:Y:S01]  /*0610*/  LOP3.LUT R20, R10, R9, RZ, 0xfc, !PT ;  /* 0x000000090a147212 */ /* 0x000fe200078efcff */
[----:B------:R-:W3:Y:S01]  /*0620*/  LDCU UR8, c[0x0][0x3a4] ;  /* 0x00007480ff0877ac */ /* 0x000ee20008000800 */
[----:B------:R-:W-:Y:S02]  /*0630*/  IABS R18, R2 ;  /* 0x0000000200127213 */ /* 0x000fe40000000000 */
[----:B------:R-:W-:Y:S02]  /*0640*/  CS2R R32, SRZ ;  /* 0x0000000000207805 */ /* 0x000fe4000001ff00 */
[C---:B------:R-:W-:Y:S01]  /*0650*/  LOP3.LUT R22, R20.reuse, 0xc, RZ, 0xfc, !PT ;  /* 0x0000000c14167812 */ /* 0x040fe200078efcff */
[----:B------:R-:W4:Y:S01]  /*0660*/  LDCU.128 UR12, c[0x0][0x380] ;  /* 0x00007000ff0c77ac */ /* 0x000f220008000c00 */
[----:B------:R-:W-:Y:S01]  /*0670*/  LOP3.LUT R25, R20, 0xa, RZ, 0xfc, !PT ;  /* 0x0000000a14197812 */ /* 0x000fe200078efcff */
[----:B------:R-:W5:Y:S01]  /*0680*/  I2F.RP R11, R24 ;  /* 0x00000018000b7306 */ /* 0x000f620000209400 */
[----:B------:R-:W-:Y:S01]  /*0690*/  IABS R13, R22 ;  /* 0x00000016000d7213 */ /* 0x000fe20000000000 */
[----:B------:R-:W0:Y:S01]  /*06a0*/  LDCU UR9, c[0x0][0x3ac] ;  /* 0x00007580ff0977ac */ /* 0x000e220008000800 */
[----:B------:R-:W-:-:S02]  /*06b0*/  IABS R17, R25 ;  /* 0x0000001900117213 */ /* 0x000fc40000000000 */
[----:B------:R-:W-:Y:S02]  /*06c0*/  CS2R R34, SRZ ;  /* 0x0000000000227805 */ /* 0x000fe4000001ff00 */
[C---:B------:R-:W-:Y:S02]  /*06d0*/  LOP3.LUT R27, R20.reuse, 0x6, RZ, 0xfc, !PT ;  /* 0x00000006141b7812 */ /* 0x040fe400078efcff */
[C---:B------:R-:W-:Y:S01]  /*06e0*/  LOP3.LUT R26, R20.reuse, 0x8, RZ, 0xfc, !PT ;  /* 0x00000008141a7812 */ /* 0x040fe200078efcff */
[----:B--2---:R-:W2:Y:S01]  /*06f0*/  MUFU.RCP R12, R12 ;  /* 0x0000000c000c7308 */ /* 0x004ea20000001000 */
[----:B------:R-:W-:Y:S02]  /*0700*/  IABS R21, R27 ;  /* 0x0000001b00157213 */ /* 0x000fe40000000000 */
[----:B------:R-:W-:Y:S02]  /*0710*/  IABS R19, R26 ;  /* 0x0000001a00137213 */ /* 0x000fe40000000000 */
[----:B------:R-:W-:-:S02]  /*0720*/  LOP3.LUT R28, R20, 0x4, RZ, 0xfc, !PT ;  /* 0x00000004141c7812 */ /* 0x000fc400078efcff */
[----:B------:R-:W-:Y:S01]  /*0730*/  ISETP.GE.AND P1, PT, R2, RZ, PT ;  /* 0x000000ff0200720c */ /* 0x000fe20003f26270 */
[----:B-----5:R-:W5:Y:S01]  /*0740*/  MUFU.RCP R11, R11 ;  /* 0x0000000b000b7308 */ /* 0x020f620000001000 */
[----:B------:R-:W-:Y:S01]  /*0750*/  ISETP.NE.AND P3, PT, R14, RZ, PT ;  /* 0x000000ff0e00720c */ /* 0x000fe20003f65270 */
[----:B-1----:R-:W-:Y:S01]  /*0760*/  IMAD.SHL.U32 R62, R74, 0x80, RZ ;  /* 0x000000804a3e7824 */ /* 0x002fe200078e00ff */
[----:B------:R-:W-:Y:S01]  /*0770*/  LEA.HI R47, R51, 0x30, RZ, 0x1c ;  /* 0x00000030332f7811 */ /* 0x000fe200078fe0ff */
[-C--:B------:R-:W-:Y:S01]  /*0780*/  IMAD R64, R3, R74.reuse, RZ ;  /* 0x0000004a03407224 */ /* 0x080fe200078e02ff */
[----:B------:R-:W-:Y:S02]  /*0790*/  LEA.HI R48, R51, 0x70, RZ, 0x1c ;  /* 0x0000007033307811 */ /* 0x000fe400078fe0ff */
[----:B------:R-:W-:Y:S01]  /*07a0*/  LOP3.LUT R53, R3, 0x20, RZ, 0xfc, !PT ;  /* 0x0000002003357812 */ /* 0x000fe200078efcff */
[-C--:B------:R-:W-:Y:S01]  /*07b0*/  IMAD R60, R47, R74.reuse, RZ ;  /* 0x0000004a2f3c7224 */ /* 0x080fe200078e02ff */
[C---:B------:R-:W-:Y:S01]  /*07c0*/  LOP3.LUT R54, R3.reuse, 0x40, RZ, 0xfc, !PT ;  /* 0x0000004003367812 */ /* 0x040fe200078efcff */
[----:B--2---:R-:W-:Y:S01]  /*07d0*/  VIADD R6, R12, 0xffffffe ;  /* 0x0ffffffe0c067836 */ /* 0x004fe20000000000 */
[C---:B------:R-:W-:Y:S01]  /*07e0*/  LOP3.LUT R55, R3.reuse, 0x50, RZ, 0xfc, !PT ;  /* 0x0000005003377812 */ /* 0x040fe200078efcff */
[-C--:B------:R-:W-:Y:S01]  /*07f0*/  IMAD R58, R48, R74.reuse, RZ ;  /* 0x0000004a303a7224 */ /* 0x080fe200078e02ff */
[C---:B------:R-:W-:Y:S01]  /*0800*/  LOP3.LUT R56, R3.reuse, 0x60, RZ, 0xfc, !PT ;  /* 0x0000006003387812 */ /* 0x040fe200078efcff */
[----:B------:R1:W2:Y:S01]  /*0810*/  F2I.FTZ.U32.TRUNC.NTZ R7, R6 ;  /* 0x0000000600077305 */ /* 0x0002a2000021f000 */
[----:B------:R-:W-:Y:S01]  /*0820*/  LOP3.LUT R52, R3, 0x10, RZ, 0xfc, !PT ;  /* 0x0000001003347812 */ /* 0x000fe200078efcff */
[----:B------:R-:W-:-:S02]  /*0830*/  IMAD R68, R55, R74, RZ ;  /* 0x0000004a37447224 */ /* 0x000fc400078e02ff */
[----:B-----5:R-:W-:Y:S02]  /*0840*/  VIADD R4, R11, 0xffffffe ;  /* 0x0ffffffe0b047836 */ /* 0x020fe40000000000 */
[-C--:B------:R-:W-:Y:S02]  /*0850*/  IMAD R66, R56, R74.reuse, RZ ;  /* 0x0000004a38427224 */ /* 0x080fe400078e02ff */
[----:B------:R5:W0:Y:S01]  /*0860*/  F2I.FTZ.U32.TRUNC.NTZ R5, R4 ;  /* 0x0000000400057305 */ /* 0x000a22000021f000 */
[----:B-1----:R-:W-:Y:S02]  /*0870*/  IMAD.MOV.U32 R6, RZ, RZ, RZ ;  /* 0x000000ffff067224 */ /* 0x002fe400078e00ff */
[-C--:B------:R-:W-:Y:S02]  /*0880*/  IMAD R70, R54, R74.reuse, RZ ;  /* 0x0000004a36467224 */ /* 0x080fe400078e02ff */
[----:B------:R-:W-:Y:S02]  /*0890*/  IMAD R72, R53, R74, RZ ;  /* 0x0000004a35487224 */ /* 0x000fe400078e02ff */
[----:B--2---:R-:W-:-:S02]  /*08a0*/  IMAD.MOV R16, RZ, RZ, -R7 ;  /* 0x000000ffff107224 */ /* 0x004fc400078e0a07 */
[----:B-----5:R-:W-:Y:S02]  /*08b0*/  IMAD.MOV.U32 R4, RZ, RZ, RZ ;  /* 0x000000ffff047224 */ /* 0x020fe400078e00ff */
[----:B------:R-:W-:Y:S01]  /*08c0*/  IMAD R9, R16, R23, RZ ;  /* 0x0000001710097224 */ /* 0x000fe200078e02ff */
[----:B------:R-:W-:Y:S01]  /*08d0*/  IABS R16, R28 ;  /* 0x0000001c00107213 */ /* 0x000fe20000000000 */
[----:B------:R-:W-:Y:S02]  /*08e0*/  IMAD R74, R52, R74, RZ ;  /* 0x0000004a344a7224 */ /* 0x000fe400078e02ff */
[----:B------:R-:W-:Y:S01]  /*08f0*/  IMAD.HI.U32 R7, R7, R9, R6 ;  /* 0x0000000907077227 */ /* 0x000fe200078e0006 */
[----:B------:R-:W-:-:S03]  /*0900*/  LOP3.LUT R6, R20, 0xe, RZ, 0xfc, !PT ;  /* 0x0000000e14067812 */ /* 0x000fc600078efcff */
[----:B0-----:R-:W-:Y:S02]  /*0910*/  IMAD.MOV R11, RZ, RZ, -R5 ;  /* 0x000000ffff0b7224 */ /* 0x001fe400078e0a05 */
[----:B------:R-:W-:-:S04]  /*0920*/  IMAD.HI.U32 R7, R7, R18, RZ ;  /* 0x0000001207077227 */ /* 0x000fc800078e00ff */
[----:B------:R-:W-:Y:S02]  /*0930*/  IMAD.MOV R7, RZ, RZ, -R7 ;  /* 0x000000ffff077224 */ /* 0x000fe400078e0a07 */
[----:B------:R-:W-:Y:S01]  /*0940*/  IMAD R9, R11, R24, RZ ;  /* 0x000000180b097224 */ /* 0x000fe200078e02ff */
[----:B------:R-:W-:Y:S01]  /*0950*/  IABS R11, R6 ;  /* 0x00000006000b7213 */ /* 0x000fe20000000000 */
[----:B------:R-:W-:Y:S02]  /*0960*/  IMAD R18, R23, R7, R18 ;  /* 0x0000000717127224 */ /* 0x000fe400078e0212 */
[----:B------:R-:W-:-:S03]  /*0970*/  IMAD.HI.U32 R4, R5, R9, R4 ;  /* 0x0000000905047227 */ /* 0x000fc600078e0004 */
[----:B------:R-:W-:Y:S01]  /*0980*/  ISETP.GT.U32.AND P0, PT, R23, R18, PT ;  /* 0x000000121700720c */ /* 0x000fe20003f04070 */
[----:B------:R-:W-:Y:S02]  /*0990*/  IMAD.MOV.U32 R9, RZ, RZ, R11 ;  /* 0x000000ffff097224 */ /* 0x000fe400078e000b */
[----:B------:R-:W-:-:S04]  /*09a0*/  IMAD.HI.U32 R7, R4, R13, RZ ;  /* 0x0000000d04077227 */ /* 0x000fc800078e00ff */
[----:B------:R-:W-:-:S04]  /*09b0*/  IMAD.HI.U32 R5, R4, R9, RZ ;  /* 0x0000000904057227 */ /* 0x000fc800078e00ff */
[----:B------:R-:W-:Y:S02]  /*09c0*/  IMAD.MOV R5, RZ, RZ, -R5 ;  /* 0x000000ffff057224 */ /* 0x000fe400078e0a05 */
[----:B------:R-:W-:Y:S02]  /*09d0*/  @!P0 IMAD.IADD R18, R18, 0x1, -R23 ;  /* 0x0000000112128824 */ /* 0x000fe400078e0a17 */
[----:B------:R-:W-:Y:S02]  /*09e0*/  IMAD R5, R24, R5, R9 ;  /* 0x0000000518057224 */ /* 0x000fe400078e0209 */
[----:B------:R-:W-:Y:S01]  /*09f0*/  IMAD.MOV R7, RZ, RZ, -R7 ;  /* 0x000000ffff077224 */ /* 0x000fe200078e0a07 */
[----:B------:R-:W-:Y:S01]  /*0a00*/  ISETP.GT.U32.AND P0, PT, R23, R18, PT ;  /* 0x000000121700720c */ /* 0x000fe20003f04070 */
[----:B------:R-:W-:Y:S01]  /*0a10*/  IMAD.HI.U32 R9, R4, R17, RZ ;  /* 0x0000001104097227 */ /* 0x000fe200078e00ff */
[----:B------:R-:W-:-:S03]  /*0a20*/  ISETP.GT.U32.AND P4, PT, R24, R5, PT ;  /* 0x000000051800720c */ /* 0x000fc60003f84070 */
[----:B------:R-:W-:Y:S02]  /*0a30*/  IMAD R7, R24, R7, R13 ;  /* 0x0000000718077224 */ /* 0x000fe400078e020d */
[----:B------:R-:W-:Y:S02]  /*0a40*/  IMAD.MOV R9, RZ, RZ, -R9 ;  /* 0x000000ffff097224 */ /* 0x000fe400078e0a09 */
[----:B------:R-:W-:Y:S01]  /*0a50*/  IMAD.HI.U32 R12, R4, R21, RZ ;  /* 0x00000015040c7227 */ /* 0x000fe200078e00ff */
[----:B------:R-:W-:-:S03]  /*0a60*/  ISETP.GT.U32.AND P2, PT, R24, R7, PT ;  /* 0x000000071800720c */ /* 0x000fc60003f44070 */
[----:B------:R-:W-:Y:S02]  /*0a70*/  IMAD R9, R24, R9, R17 ;  /* 0x0000000918097224 */ /* 0x000fe400078e0211 */
[----:B------:R-:W-:-:S03]  /*0a80*/  IMAD.HI.U32 R11, R4, R19, RZ ;  /* 0x00000013040b7227 */ /* 0x000fc600078e00ff */
[----:B------:R-:W-:Y:S01]  /*0a90*/  ISETP.GT.U32.AND P5, PT, R24, R9, PT ;  /* 0x000000091800720c */ /* 0x000fe20003fa4070 */
[----:B------:R-:W-:Y:S02]  /*0aa0*/  IMAD.MOV R12, RZ, RZ, -R12 ;  /* 0x000000ffff0c7224 */ /* 0x000fe400078e0a0c */
[----:B------:R-:W-:Y:S02]  /*0ab0*/  IMAD.MOV R11, RZ, RZ, -R11 ;  /* 0x000000ffff0b7224 */ /* 0x000fe400078e0a0b */
[----:B------:R-:W-:Y:S01]  /*0ac0*/  @!P0 IMAD.IADD R18, R18, 0x1, -R23 ;  /* 0x0000000112128824 */ /* 0x000fe200078e0a17 */
[C---:B------:R-:W-:Y:S01]  /*0ad0*/  LOP3.LUT R23, R20.reuse, 0x2, RZ, 0xfc, !PT ;  /* 0x0000000214177812 */ /* 0x040fe200078efcff */
[----:B------:R-:W-:Y:S01]  /*0ae0*/  @!P4 IMAD.IADD R5, R5, 0x1, -R24 ;  /* 0x000000010505c824 */ /* 0x000fe200078e0a18 */
[----:B------:R-:W-:Y:S01]  /*0af0*/  ISETP.GE.AND P0, PT, R20, RZ, PT ;  /* 0x000000ff1400720c */ /* 0x000fe20003f06270 */
[----:B------:R-:W-:Y:S02]  /*0b00*/  IMAD.MOV.U32 R17, RZ, RZ, R16 ;  /* 0x000000ffff117224 */ /* 0x000fe400078e0010 */
[C---:B------:R-:W-:Y:S01]  /*0b10*/  IMAD R16, R24.reuse, R12, R21 ;  /* 0x0000000c18107224 */ /* 0x040fe200078e0215 */
[----:B------:R-:W-:Y:S01]  /*0b20*/  IABS R21, R20 ;  /* 0x0000001400157213 */ /* 0x000fe20000000000 */
[----:B------:R-:W-:Y:S01]  /*0b30*/  IMAD R13, R24, R11, R19 ;  /* 0x0000000b180d7224 */ /* 0x000fe200078e0213 */
[----:B------:R-:W-:Y:S01]  /*0b40*/  IABS R19, R23 ;  /* 0x0000001700137213 */ /* 0x000fe20000000000 */
[----:B------:R-:W-:-:S02]  /*0b50*/  IMAD.MOV.U32 R20, RZ, RZ, R18 ;  /* 0x000000ffff147224 */ /* 0x000fc400078e0012 */
[----:B------:R-:W-:Y:S01]  /*0b60*/  @!P2 IMAD.IADD R7, R7, 0x1, -R24 ;  /* 0x000000010707a824 */ /* 0x000fe200078e0a18 */
[----:B------:R-:W-:Y:S01]  /*0b70*/  ISETP.GT.U32.AND P2, PT, R24, R5, PT ;  /* 0x000000051800720c */ /* 0x000fe20003f44070 */
[----:B------:R-:W-:Y:S01]  /*0b80*/  IMAD.HI.U32 R11, R4, R17, RZ ;  /* 0x00000011040b7227 */ /* 0x000fe200078e00ff */
[----:B------:R-:W-:-:S03]  /*0b90*/  ISETP.GT.U32.AND P6, PT, R24, R13, PT ;  /* 0x0000000d1800720c */ /* 0x000fc60003fc4070 */
[----:B------:R-:W-:Y:S01]  /*0ba0*/  @!P1 IMAD.MOV R20, RZ, RZ, -R20 ;  /* 0x000000ffff149224 */ /* 0x000fe200078e0a14 */
[----:B------:R-:W-:Y:S01]  /*0bb0*/  ISETP.GT.U32.AND P1, PT, R24, R16, PT ;  /* 0x000000101800720c */ /* 0x000fe20003f24070 */
[----:B------:R-:W-:Y:S01]  /*0bc0*/  IMAD.MOV R11, RZ, RZ, -R11 ;  /* 0x000000ffff0b7224 */ /* 0x000fe200078e0a0b */
[----:B------:R-:W-:Y:S01]  /*0bd0*/  @!P3 LOP3.LUT R20, RZ, R14, RZ, 0x33, !PT ;  /* 0x0000000eff14b212 */ /* 0x000fe200078e33ff */
[----:B------:R-:W-:Y:S01]  /*0be0*/  @!P5 IMAD.IADD R9, R9, 0x1, -R24 ;  /* 0x000000010909d824 */ /* 0x000fe200078e0a18 */
[----:B------:R-:W-:Y:S01]  /*0bf0*/  ISETP.GE.AND P5, PT, R6, RZ, PT ;  /* 0x000000ff0600720c */ /* 0x000fe20003fa6270 */
[C---:B------:R-:W-:Y:S01]  /*0c00*/  IMAD R17, R24.reuse, R11, R17 ;  /* 0x0000000b18117224 */ /* 0x040fe200078e0211 */
[----:B------:R-:W-:Y:S01]  /*0c10*/  ISETP.GT.U32.AND P3, PT, R24, R7, PT ;  /* 0x000000071800720c */ /* 0x000fe20003f64070 */
[----:B------:R-:W-:-:S03]  /*0c20*/  IMAD.HI.U32 R11, R4, R19, RZ ;  /* 0x00000013040b7227 */ /* 0x000fc600078e00ff */
[C---:B------:R-:W-:Y:S01]  /*0c30*/  ISETP.GT.U32.AND P4, PT, R24.reuse, R17, PT ;  /* 0x000000111800720c */ /* 0x040fe20003f84070 */
[----:B------:R-:W-:Y:S02]  /*0c40*/  IMAD.MOV R11, RZ, RZ, -R11 ;  /* 0x000000ffff0b7224 */ /* 0x000fe400078e0a0b */
[--C-:B------:R-:W-:Y:S02]  /*0c50*/  @!P2 IMAD.IADD R5, R5, 0x1, -R24.reuse ;  /* 0x000000010505a824 */ /* 0x100fe400078e0a18 */
[----:B------:R-:W-:Y:S01]  /*0c60*/  IMAD R18, R24, R11, R19 ;  /* 0x0000000b18127224 */ /* 0x000fe200078e0213 */
[----:B------:R-:W-:Y:S01]  /*0c70*/  SHF.R.S32.HI R11, RZ, 0x1, R51 ;  /* 0x00000001ff0b7819 */ /* 0x000fe20000011433 */
[----:B------:R-:W-:Y:S01]  /*0c80*/  @!P1 IMAD.IADD R16, R16, 0x1, -R24 ;  /* 0x0000000110109824 */ /* 0x000fe200078e0a18 */
[----:B------:R-:W-:Y:S01]  /*0c90*/  ISETP.GT.U32.AND P1, PT, R24, R9, PT ;  /* 0x000000091800720c */ /* 0x000fe20003f24070 */
[----:B------:R-:W-:Y:S01]  /*0ca0*/  IMAD.MOV.U32 R6, RZ, RZ, R5 ;  /* 0x000000ffff067224 */ /* 0x000fe200078e0005 */
[----:B------:R-:W-:Y:S01]  /*0cb0*/  SHF.R.S32.HI R5, RZ, 0x1f, R8 ;  /* 0x0000001fff057819 */ /* 0x000fe20000011408 */
[----:B------:R-:W-:Y:S01]  /*0cc0*/  IMAD.HI.U32 R4, R4, R21, RZ ;  /* 0x0000001504047227 */ /* 0x000fe200078e00ff */
[----:B------:R-:W-:-:S02]  /*0cd0*/  SGXT R11, R11, 0x1 ;  /* 0x000000010b0b781a */ /* 0x000fc40000000200 */
[----:B------:R-:W-:Y:S01]  /*0ce0*/  LEA.HI R8, R5, R8, RZ, 0x7 ;  /* 0x0000000805087211 */ /* 0x000fe200078f38ff */
[----:B------:R-:W-:Y:S01]  /*0cf0*/  @!P5 IMAD.MOV R6, RZ, RZ, -R6 ;  /* 0x000000ffff06d224 */ /* 0x000fe200078e0a06 */
[----:B------:R-:W-:Y:S01]  /*0d00*/  ISETP.GT.U32.AND P5, PT, R24, R18, PT ;  /* 0x000000121800720c */ /* 0x000fe20003fa4070 */
[----:B------:R-:W-:Y:S01]  /*0d10*/  IMAD.MOV R4, RZ, RZ, -R4 ;  /* 0x000000ffff047224 */ /* 0x000fe200078e0a04 */
[----:B------:R-:W-:Y:S01]  /*0d20*/  SHF.R.S32.HI R63, RZ, 0x7, R8 ;  /* 0x00000007ff3f7819 */ /* 0x000fe20000011408 */
[--C-:B------:R-:W-:Y:S01]  /*0d30*/  @!P6 IMAD.IADD R13, R13, 0x1, -R24.reuse ;  /* 0x000000010d0de824 */ /* 0x100fe200078e0a18 */
[----:B------:R-:W-:Y:S01]  /*0d40*/  ISETP.GE.AND P6, PT, R22, RZ, PT ;  /* 0x000000ff1600720c */ /* 0x000fe20003fc6270 */
[C---:B------:R-:W-:Y:S01]  /*0d50*/  IMAD R19, R24.reuse, R4, R21 ;  /* 0x0000000418137224 */ /* 0x040fe200078e0215 */
[----:B------:R-:W-:Y:S01]  /*0d60*/  SHF.R.U32.HI R4, RZ, 0x2, R51 ;  /* 0x00000002ff047819 */ /* 0x000fe20000011633 */
[--C-:B------:R-:W-:Y:S01]  /*0d70*/  @!P1 IMAD.IADD R9, R9, 0x1, -R24.reuse ;  /* 0x0000000109099824 */ /* 0x100fe200078e0a18 */
[C---:B------:R-:W-:Y:S01]  /*0d80*/  ISETP.GT.U32.AND P2, PT, R24.reuse, R13, PT ;  /* 0x0000000d1800720c */ /* 0x040fe20003f44070 */
[--C-:B------:R-:W-:Y:S01]  /*0d90*/  @!P4 IMAD.IADD R17, R17, 0x1, -R24.reuse ;  /* 0x000000011111c824 */ /* 0x100fe200078e0a18 */
[C---:B------:R-:W-:Y:S01]  /*0da0*/  ISETP.GT.U32.AND P1, PT, R24.reuse, R19, PT ;  /* 0x000000131800720c */ /* 0x040fe20003f24070 */
[--C-:B------:R-:W-:Y:S01]  /*0db0*/  @!P3 IMAD.IADD R7, R7, 0x1, -R24.reuse ;  /* 0x000000010707b824 */ /* 0x100fe200078e0a18 */
[----:B------:R-:W-:Y:S01]  /*0dc0*/  ISETP.GT.U32.AND P3, PT, R24, R16, PT ;  /* 0x000000101800720c */ /* 0x000fe20003f64070 */
[----:B------:R-:W-:Y:S01]  /*0dd0*/  @!P5 IMAD.IADD R18, R18, 0x1, -R24 ;  /* 0x000000011212d824 */ /* 0x000fe200078e0a18 */
[----:B------:R-:W-:Y:S01]  /*0de0*/  ISETP.GT.U32.AND P4, PT, R24, R17, PT ;  /* 0x000000111800720c */ /* 0x000fe20003f84070 */
[----:B------:R-:W-:Y:S01]  /*0df0*/  IMAD.MOV.U32 R14, RZ, RZ, R7 ;  /* 0x000000ffff0e7224 */ /* 0x000fe200078e0007 */
[----:B------:R-:W-:Y:S01]  /*0e00*/  SGXT.U32 R4, R4, 0x3 ;  /* 0x000000030404781a */ /* 0x000fe20000000000 */
[----:B------:R-:W-:Y:S01]  /*0e10*/  IMAD.SHL.U32 R7, R51, 0x40, RZ ;  /* 0x0000004033077824 */ /* 0x000fe200078e00ff */
[----:B------:R-:W-:Y:S01]  /*0e20*/  ISETP.GT.U32.AND P5, PT, R24, R18, PT ;  /* 0x000000121800720c */ /* 0x000fe20003fa4070 */
[----:B------:R-:W-:Y:S01]  /*0e30*/  @!P6 IMAD.MOV R14, RZ, RZ, -R14 ;  /* 0x000000ffff0ee224 */ /* 0x000fe200078e0a0e */
[----:B------:R-:W-:Y:S01]  /*0e40*/  ISETP.GE.AND P6, PT, R25, RZ, PT ;  /* 0x000000ff1900720c */ /* 0x000fe20003fc6270 */
[--C-:B------:R-:W-:Y:S01]  /*0e50*/  @!P2 IMAD.IADD R13, R13, 0x1, -R24.reuse ;  /* 0x000000010d0da824 */ /* 0x100fe200078e0a18 */
[----:B------:R-:W-:Y:S01]  /*0e60*/  ISETP.GE.AND P2, PT, R26, RZ, PT ;  /* 0x000000ff1a00720c */ /* 0x000fe20003f46270 */
[--C-:B------:R-:W-:Y:S01]  /*0e70*/  @!P1 IMAD.IADD R19, R19, 0x1, -R24.reuse ;  /* 0x0000000113139824 */ /* 0x100fe200078e0a18 */
[----:B------:R-:W-:Y:S01]  /*0e80*/  LOP3.LUT R12, R4, 0x40, R7, 0xf8, !PT ;  /* 0x00000040040c7812 */ /* 0x000fe200078ef807 */
[--C-:B------:R-:W-:Y:S01]  /*0e90*/  @!P3 IMAD.IADD R16, R16, 0x1, -R24.reuse ;  /* 0x000000011010b824 */ /* 0x100fe200078e0a18 */
[----:B------:R-:W-:Y:S01]  /*0ea0*/  ISETP.GE.AND P3, PT, R27, RZ, PT ;  /* 0x000000ff1b00720c */ /* 0x000fe20003f66270 */
[--C-:B------:R-:W-:Y:S01]  /*0eb0*/  @!P4 IMAD.IADD R17, R17, 0x1, -R24.reuse ;  /* 0x000000011111c824 */ /* 0x100fe200078e0a18 */
[----:B------:R-:W-:Y:S01]  /*0ec0*/  ISETP.GT.U32.AND P1, PT, R24, R19, PT ;  /* 0x000000131800720c */ /* 0x000fe20003f24070 */
[----:B------:R-:W-:Y:S01]  /*0ed0*/  IMAD.SHL.U32 R5, R51, 0x20, RZ ;  /* 0x0000002033057824 */ /* 0x000fe200078e00ff */
[----:B------:R-:W-:Y:S01]  /*0ee0*/  ISETP.GE.AND P4, PT, R28, RZ, PT ;  /* 0x000000ff1c00720c */ /* 0x000fe20003f86270 */
[----:B------:R-:W-:Y:S01]  /*0ef0*/  @!P5 IMAD.IADD R18, R18, 0x1, -R24 ;  /* 0x000000011212d824 */ /* 0x000fe200078e0a18 */
[----:B------:R-:W-:Y:S01]  /*0f00*/  ISETP.GE.AND P5, PT, R23, RZ, PT ;  /* 0x000000ff1700720c */ /* 0x000fe20003fa6270 */
[----:B------:R-:W-:Y:S01]  /*0f10*/  @!P6 IMAD.MOV R9, RZ, RZ, -R9 ;  /* 0x000000ffff09e224 */ /* 0x000fe200078e0a09 */
[C---:B------:R-:W-:Y:S01]  /*0f20*/  LOP3.LUT R7, R51.reuse, 0x7, RZ, 0xc0, !PT ;  /* 0x0000000733077812 */ /* 0x040fe200078ec0ff */
[----:B------:R-:W-:Y:S01]  /*0f30*/  IMAD.SHL.U32 R4, R51, 0x2, RZ ;  /* 0x0000000233047824 */ /* 0x000fe200078e00ff */
[----:B------:R-:W-:Y:S01]  /*0f40*/  LOP3.LUT R22, R5, 0x400, RZ, 0xc0, !PT ;  /* 0x0000040005167812 */ /* 0x000fe200078ec0ff */
[----:B------:R-:W-:Y:S01]  /*0f50*/  @!P2 IMAD.MOV R13, RZ, RZ, -R13 ;  /* 0x000000ffff0da224 */ /* 0x000fe200078e0a0d */
[----:B------:R-:W-:Y:S01]  /*0f60*/  LOP3.LUT R11, R12, 0x88, R11, 0xf8, !PT ;  /* 0x000000880c0b7812 */ /* 0x000fe200078ef80b */
[----:B------:R-:W-:-:S02]  /*0f70*/  IMAD.SHL.U32 R21, R7, 0x10, RZ ;  /* 0x0000001007157824 */ /* 0x000fc400078e00ff */
[----:B------:R-:W-:Y:S01]  /*0f80*/  IMAD R22, R7, 0x80, R22 ;  /* 0x0000008007167824 */ /* 0x000fe200078e0216 */
[----:B------:R-:W-:Y:S01]  /*0f90*/  LOP3.LUT R7, RZ, R15, RZ, 0x33, !PT ;  /* 0x0000000fff077212 */ /* 0x000fe200078e33ff */
[----:B------:R-:W-:Y:S01]  /*0fa0*/  @!P1 IMAD.IADD R19, R19, 0x1, -R24 ;  /* 0x0000000113139824 */ /* 0x000fe200078e0a18 */
[----:B------:R-:W-:Y:S01]  /*0fb0*/  ISETP.NE.AND P1, PT, R15, RZ, PT ;  /* 0x000000ff0f00720c */ /* 0x000fe20003f25270 */
[----:B------:R-:W-:Y:S01]  /*0fc0*/  @!P3 IMAD.MOV R16, RZ, RZ, -R16 ;  /* 0x000000ffff10b224 */ /* 0x000fe200078e0a10 */
[----:B------:R-:W-:Y:S01]  /*0fd0*/  LOP3.LUT R21, R21, 0x30, R4, 0x78, !PT ;  /* 0x0000003015157812 */ /* 0x000fe200078e7804 */
[----:B------:R-:W-:Y:S01]  /*0fe0*/  @!P4 IMAD.MOV R17, RZ, RZ, -R17 ;  /* 0x000000ffff11c224 */ /* 0x000fe200078e0a11 */
[C---:B------:R-:W-:Y:S01]  /*0ff0*/  SEL R6, R7.reuse, R6, !P1 ;  /* 0x0000000607067207 */ /* 0x040fe20004800000 */
[----:B------:R-:W-:Y:S01]  /*1000*/  @!P5 IMAD.MOV R18, RZ, RZ, -R18 ;  /* 0x000000ffff12d224 */ /* 0x000fe200078e0a12 */
[C---:B------:R-:W-:Y:S01]  /*1010*/  SEL R14, R7.reuse, R14, !P1 ;  /* 0x0000000e070e7207 */ /* 0x040fe20004800000 */
[----:B------:R-:W-:Y:S01]  /*1020*/  @!P0 IMAD.MOV R19, RZ, RZ, -R19 ;  /* 0x000000ffff138224 */ /* 0x000fe200078e0a13 */
[----:B------:R-:W-:Y:S01]  /*1030*/  SEL R9, R7, R9, !P1 ;  /* 0x0000000907097207 */ /* 0x000fe20004800000 */
[----:B------:R-:W-:Y:S01]  /*1040*/  IMAD R6, R6, UR5, RZ ;  /* 0x0000000506067c24 */ /* 0x000fe2000f8e02ff */
[----:B------:R-:W-:Y:S01]  /*1050*/  LOP3.LUT P0, RZ, R51, 0x80, RZ, 0xc0, !PT ;  /* 0x0000008033ff7812 */ /* 0x000fe2000780c0ff */
[----:B------:R-:W-:Y:S01]  /*1060*/  IMAD R14, R14, UR5, RZ ;  /* 0x000000050e0e7c24 */ /* 0x000fe2000f8e02ff */
[----:B------:R-:W-:Y:S01]  /*1070*/  SEL R13, R7, R13, !P1 ;  /* 0x0000000d070d7207 */ /* 0x000fe20004800000 */
[----:B------:R-:W-:Y:S01]  /*1080*/  IMAD R9, R9, UR5, RZ ;  /* 0x0000000509097c24 */ /* 0x000fe2000f8e02ff */
[C---:B------:R-:W-:Y:S01]  /*1090*/  SEL R16, R7.reuse, R16, !P1 ;  /* 0x0000001007107207 */ /* 0x040fe20004800000 */
[----:B------:R-:W-:Y:S01]  /*10a0*/  IMAD.IADD R12, R22, 0x1, R21 ;  /* 0x00000001160c7824 */ /* 0x000fe200078e0215 */
[C---:B------:R-:W-:Y:S01]  /*10b0*/  SEL R17, R7.reuse, R17, !P1 ;  /* 0x0000001107117207 */ /* 0x040fe20004800000 */
[----:B---3--:R-:W-:Y:S01]  /*10c0*/  IMAD R45, R20, UR8, RZ ;  /* 0x00000008142d7c24 */ /* 0x008fe2000f8e02ff */
[----:B------:R-:W-:Y:S01]  /*10d0*/  SEL R18, R7, R18, !P1 ;  /* 0x0000001207127207 */ /* 0x000fe20004800000 */
[----:B------:R-:W-:Y:S01]  /*10e0*/  IMAD R23, R13, UR5, RZ ;  /* 0x000000050d177c24 */ /* 0x000fe2000f8e02ff */
[----:B------:R-:W-:Y:S01]  /*10f0*/  SEL R7, R7, R19, !P1 ;  /* 0x0000001307077207 */ /* 0x000fe20004800000 */
[----:B------:R-:W-:Y:S01]  /*1100*/  IMAD R25, R16, UR5, RZ ;  /* 0x0000000510197c24 */ /* 0x000fe2000f8e02ff */
[----:B------:R-:W-:Y:S01]  /*1110*/  SEL R28, RZ, 0x88, !P0 ;  /* 0x00000088ff1c7807 */ /* 0x000fe20004000000 */
[----:B------:R-:W-:Y:S01]  /*1120*/  IMAD R26, R17, UR5, RZ ;  /* 0x00000005111a7c24 */ /* 0x000fe2000f8e02ff */
[----:B------:R-:W-:Y:S01]  /*1130*/  SEL R50, RZ, 0x90, !P0 ;  /* 0x00000090ff327807 */ /* 0x000fe20004000000 */
[----:B------:R-:W-:Y:S01]  /*1140*/  IMAD R7, R7, UR5, RZ ;  /* 0x0000000507077c24 */ /* 0x000fe2000f8e02ff */
[----:B------:R-:W-:Y:S01]  /*1150*/  SHF.R.S32.HI R20, RZ, 0x1f, R6 ;  /* 0x0000001fff147819 */ /* 0x000fe20000011406 */
[----:B------:R-:W-:Y:S01]  /*1160*/  IMAD R27, R18, UR5, RZ ;  /* 0x00000005121b7c24 */ /* 0x000fe2000f8e02ff */
[----:B------:R-:W-:Y:S01]  /*1170*/  SHF.R.S32.HI R22, RZ, 0x1f, R14 ;  /* 0x0000001fff167819 */ /* 0x000fe2000001140e */
[----:B------:R-:W-:Y:S01]  /*1180*/  USHF.L.U32 UR8, UR9, 0x7, URZ ;  /* 0x0000000709087899 */ /* 0x000fe200080006ff */
[----:B----4-:R-:W-:Y:S01]  /*1190*/  IADD3 R13, P6, PT, R14, UR14, RZ ;  /* 0x0000000e0e0d7c10 */ /* 0x010fe2000ffde0ff */
[----:B------:R-:W0:Y:S01]  /*11a0*/  LDCU UR5, c[0x0][0x3a0] ;  /* 0x00007400ff0577ac */ /* 0x000e220008000800 */
[----:B------:R-:W-:-:S02]  /*11b0*/  LOP3.LUT R49, R28, 0x7f, R51, 0x78, !PT ;  /* 0x0000007f1c317812 */ /* 0x000fc400078e7833 */
[----:B------:R-:W-:Y:S02]  /*11c0*/  LOP3.LUT R50, R50, 0x7f, R51, 0x78, !PT ;  /* 0x0000007f32327812 */ /* 0x000fe400078e7833 */
[----:B------:R-:W-:Y:S02]  /*11d0*/  IADD3 R6, P5, PT, R6, UR14, RZ ;  /* 0x0000000e06067c10 */ /* 0x000fe4000ffbe0ff */
[----:B------:R-:W-:Y:S02]  /*11e0*/  LOP3.LUT R51, R51, 0x7f, RZ, 0xc0, !PT ;  /* 0x0000007f33337812 */ /* 0x000fe400078ec0ff */
[----:B------:R-:W-:Y:S02]  /*11f0*/  SHF.R.S32.HI R24, RZ, 0x1f, R9 ;  /* 0x0000001fff187819 */ /* 0x000fe40000011409 */
[----:B------:R-:W-:Y:S01]  /*1200*/  IADD3 R14, P1, PT, R9, UR14, RZ ;  /* 0x0000000e090e7c10 */ /* 0x000fe2000ff3e0ff */
[----:B------:R-:W-:Y:S01]  /*1210*/  IMAD R57, R51, UR9, RZ ;  /* 0x0000000933397c24 */ /* 0x000fe2000f8e02ff */
[----:B------:R-:W-:Y:S01]  /*1220*/  IADD3.X R22, PT, PT, R22, UR15, RZ, P6, !PT ;  /* 0x0000000f16167c10 */ /* 0x000fe2000b7fe4ff */
[----:B------:R-:W-:Y:S01]  /*1230*/  USHF.R.S32.HI UR9, URZ, 0x1f, UR8 ;  /* 0x0000001fff097899 */ /* 0x000fe20008011408 */
[----:B------:R-:W-:-:S02]  /*1240*/  IADD3.X R20, PT, PT, R20, UR15, RZ, P5, !PT ;  /* 0x0000000f14147c10 */ /* 0x000fc4000affe4ff */
[----:B------:R-:W-:Y:S02]  /*1250*/  IADD3 R19, P6, PT, R7, UR14, RZ ;  /* 0x0000000e07137c10 */ /* 0x000fe4000ffde0ff */
[----:B------:R-:W-:Y:S02]  /*1260*/  IADD3 R15, P2, PT, R23, UR14, RZ ;  /* 0x0000000e170f7c10 */ /* 0x000fe4000ff5e0ff */
[----:B------:R-:W-:Y:S02]  /*1270*/  IADD3 R16, P3, PT, R25, UR14, RZ ;  /* 0x0000000e19107c10 */ /* 0x000fe4000ff7e0ff */
[----:B------:R-:W-:Y:S02]  /*1280*/  IADD3 R17, P4, PT, R26, UR14, RZ ;  /* 0x0000000e1a117c10 */ /* 0x000fe4000ff9e0ff */
[----:B------:R-:W-:Y:S02]  /*1290*/  IADD3 R18, P5, PT, R27, UR14, RZ ;  /* 0x0000000e1b127c10 */ /* 0x000fe4000ffbe0ff */
[----:B------:R-:W-:-:S02]  /*12a0*/  IADD3.X R24, PT, PT, R24, UR15, RZ, P1, !PT ;  /* 0x0000000f18187c10 */ /* 0x000fc40008ffe4ff */
[----:B------:R-:W-:Y:S02]  /*12b0*/  SHF.R.S32.HI R7, RZ, 0x1f, R7 ;  /* 0x0000001fff077819 */ /* 0x000fe40000011407 */
[----:B------:R-:W-:Y:S02]  /*12c0*/  IADD3 R21, P1, PT, R45, UR12, RZ ;  /* 0x0000000c2d157c10 */ /* 0x000fe4000ff3e0ff */
[----:B------:R-:W-:Y:S02]  /*12d0*/  SHF.R.S32.HI R23, RZ, 0x1f, R23 ;  /* 0x0000001fff177819 */ /* 0x000fe40000011417 */
[----:B------:R-:W-:Y:S02]  /*12e0*/  SHF.R.S32.HI R25, RZ, 0x1f, R25 ;  /* 0x0000001fff197819 */ /* 0x000fe40000011419 */
[----:B------:R-:W-:Y:S02]  /*12f0*/  SHF.R.S32.HI R26, RZ, 0x1f, R26 ;  /* 0x0000001fff1a7819 */ /* 0x000fe4000001141a */
[----:B------:R-:W-:-:S02]  /*1300*/  SHF.R.S32.HI R27, RZ, 0x1f, R27 ;  /* 0x0000001fff1b7819 */ /* 0x000fc4000001141b */
[----:B------:R-:W-:Y:S02]  /*1310*/  IADD3.X R44, PT, PT, R7, UR15, RZ, P6, !PT ;  /* 0x0000000f072c7c10 */ /* 0x000fe4000b7fe4ff */
[----:B------:R-:W-:Y:S02]  /*1320*/  IADD3.X R23, PT, PT, R23, UR15, RZ, P2, !PT ;  /* 0x0000000f17177c10 */ /* 0x000fe400097fe4ff */
[----:B------:R-:W-:Y:S02]  /*1330*/  IADD3.X R25, PT, PT, R25, UR15, RZ, P3, !PT ;  /* 0x0000000f19197c10 */ /* 0x000fe40009ffe4ff */
[----:B------:R-:W-:Y:S02]  /*1340*/  IADD3.X R26, PT, PT, R26, UR15, RZ, P4, !PT ;  /* 0x0000000f1a1a7c10 */ /* 0x000fe4000a7fe4ff */
[----:B------:R-:W-:Y:S02]  /*1350*/  IADD3.X R27, PT, PT, R27, UR15, RZ, P5, !PT ;  /* 0x0000000f1b1b7c10 */ /* 0x000fe4000affe4ff */
[----:B------:R-:W-:-:S02]  /*1360*/  LEA.HI.X.SX32 R45, R45, UR13, 0x1, P1 ;  /* 0x0000000d2d2d7c11 */ /* 0x000fc400088f0eff */
[----:B------:R-:W-:Y:S02]  /*1370*/  SHF.R.S32.HI R59, RZ, 0x1f, R57 ;  /* 0x0000001fff3b7819 */ /* 0x000fe40000011439 */
[C---:B------:R-:W-:Y:S02]  /*1380*/  LOP3.LUT R61, R50.reuse, 0x20, RZ, 0x3c, !PT ;  /* 0x00000020323d7812 */ /* 0x040fe400078e3cff */
[C---:B------:R-:W-:Y:S02]  /*1390*/  LOP3.LUT R9, R50.reuse, 0x40, RZ, 0x3c, !PT ;  /* 0x0000004032097812 */ /* 0x040fe400078e3cff */
[----:B------:R-:W-:Y:S02]  /*13a0*/  LOP3.LUT R8, R50, 0x60, RZ, 0x3c, !PT ;  /* 0x0000006032087812 */ /* 0x000fe400078e3cff */
[----:B------:R-:W-:Y:S02]  /*13b0*/  LOP3.LUT R7, R11, 0x8, RZ, 0x3c, !PT ;  /* 0x000000080b077812 */ /* 0x000fe400078e3cff */
[----:B0-----:R-:W-:-:S07]  /*13c0*/  LOP3.LUT R46, R12, 0x40, RZ, 0x3c, !PT ;  /* 0x000000400c2e7812 */ /* 0x001fce00078e3cff */
.L_x_1:
[----:B------:R-:W-:Y:S02]  /*13d0*/  ISETP.GE.AND P1, PT, R3, UR5, PT ;  /* 0x0000000503007c0c */ /* 0x000fe4000bf26270 */
[----:B------:R-:W-:Y:S02]  /*13e0*/  IADD3 R28, P0, PT, R64, R21, RZ ;  /* 0x00000015401c7210 */ /* 0x000fe40007f1e0ff */
[----:B------:R-:W-:Y:S02]  /*13f0*/  ISETP.GE.AND P4, PT, R52, UR5, PT ;  /* 0x0000000534007c0c */ /* 0x000fe4000bf86270 */
[----:B------:R-:W-:Y:S02]  /*1400*/  PRMT R42, RZ, 0x7610, R42 ;  /* 0x00007610ff2a7816 */ /* 0x000fe4000000002a */
[----:B------:R-:W-:Y:S02]  /*1410*/  LEA.HI.X.SX32 R29, R64, R45, 0x1, P0 ;  /* 0x0000002d401d7211 */ /* 0x000fe400000f0eff */
[----:B------:R-:W-:-:S02]  /*1420*/  IADD3 R38, P3, PT, R74, R21, RZ ;  /* 0x000000154a267210 */ /* 0x000fc40007f7e0ff */
[----:B------:R-:W-:Y:S01]  /*1430*/  PRMT R76, RZ, 0x7610, R76 ;  /* 0x00007610ff4c7816 */ /* 0x000fe2000000004c */
[----:B------:R0:W2:Y:S01]  /*1440*/  @!P1 LDG.E.U8 R42, desc[UR6][R28.64] ;  /* 0x000000061c2a9981 */ /* 0x0000a2000c1e1100 */
[----:B------:R-:W-:Y:S02]  /*1450*/  LEA.HI.X.SX32 R39, R74, R45, 0x1, P3 ;  /* 0x0000002d4a277211 */ /* 0x000fe400018f0eff */
[C---:B------:R-:W-:Y:S02]  /*1460*/  IADD3 R40, P2, PT, R72.reuse, R21, RZ ;  /* 0x0000001548287210 */ /* 0x040fe40007f5e0ff */
[----:B------:R-:W-:Y:S01]  /*1470*/  ISETP.GE.AND P1, PT, R47, UR5, PT ;  /* 0x000000052f007c0c */ /* 0x000fe2000bf26270 */
[----:B------:R1:W3:Y:S01]  /*1480*/  @!P4 LDG.E.U8 R76, desc[UR6][R38.64] ;  /* 0x00000006264cc981 */ /* 0x0002e2000c1e1100 */
[----:B------:R-:W-:Y:S02]  /*1490*/  ISETP.GE.AND P0, PT, R53, UR5, PT ;  /* 0x0000000535007c0c */ /* 0x000fe4000bf06270 */
[----:B------:R-:W-:-:S02]  /*14a0*/  LEA.HI.X.SX32 R41, R72, R45, 0x1, P2 ;  /* 0x0000002d48297211 */ /* 0x000fc400010f0eff */
[----:B------:R-:W-:Y:S02]  /*14b0*/  IADD3 R36, P4, PT, R60, R21, RZ ;  /* 0x000000153c247210 */ /* 0x000fe40007f9e0ff */
[----:B------:R-:W-:Y:S02]  /*14c0*/  ISETP.GE.AND P2, PT, R54, UR5, PT ;  /* 0x0000000536007c0c */ /* 0x000fe4000bf46270 */
[----:B------:R-:W-:Y:S02]  /*14d0*/  PRMT R80, RZ, 0x7610, R80 ;  /* 0x00007610ff507816 */ /* 0x000fe40000000050 */
[----:B------:R-:W-:Y:S02]  /*14e0*/  PRMT R78, RZ, 0x7610, R78 ;  /* 0x00007610ff4e7816 */ /* 0x000fe4000000004e */
[----:B------:R-:W-:Y:S02]  /*14f0*/  LEA.HI.X.SX32 R37, R60, R45, 0x1, P4 ;  /* 0x0000002d3c257211 */ /* 0x000fe400020f0eff */
[----:B------:R-:W-:-:S02]  /*1500*/  IADD3 R30, P3, PT, R70, R21, RZ ;  /* 0x00000015461e7210 */ /* 0x000fc40007f7e0ff */
[----:B------:R-:W-:Y:S01]  /*1510*/  PRMT R82, RZ, 0x7610, R82 ;  /* 0x00007610ff527816 */ /* 0x000fe20000000052 */
[----:B------:R-:W4:Y:S01]  /*1520*/  @!P1 LDG.E.U8 R80, desc[UR6][R36.64] ;  /* 0x0000000624509981 */ /* 0x000f22000c1e1100 */
[----:B------:R-:W-:Y:S02]  /*1530*/  LEA.HI.X.SX32 R31, R70, R45, 0x1, P3 ;  /* 0x0000002d461f7211 */ /* 0x000fe400018f0eff */
[----:B0-----:R-:W-:Y:S01]  /*1540*/  IADD3 R28, P1, PT, R68, R21, RZ ;  /* 0x00000015441c7210 */ /* 0x001fe20007f3e0ff */
[----:B------:R0:W5:Y:S01]  /*1550*/  @!P0 LDG.E.U8 R78, desc[UR6][R40.64] ;  /* 0x00000006284e8981 */ /* 0x000162000c1e1100 */
[----:B------:R-:W-:Y:S02]  /*1560*/  ISETP.GE.AND P0, PT, R55, UR5, PT ;  /* 0x0000000537007c0c */ /* 0x000fe4000bf06270 */
[----:B------:R-:W-:Y:S01]  /*1570*/  ISETP.GE.AND P3, PT, R56, UR5, PT ;  /* 0x0000000538007c0c */ /* 0x000fe2000bf66270 */
[----:B------:R0:W5:Y:S01]  /*1580*/  @!P2 LDG.E.U8 R82, desc[UR6][R30.64] ;  /* 0x000000061e52a981 */ /* 0x000162000c1e1100 */
[----:B------:R-:W-:-:S02]  /*1590*/  ISETP.GE.AND P4, PT, R48, UR5, PT ;  /* 0x0000000530007c0c */ /* 0x000fc4000bf86270 */
[----:B------:R-:W-:Y:S02]  /*15a0*/  LEA.HI.X.SX32 R29, R68, R45, 0x1, P1 ;  /* 0x0000002d441d7211 */ /* 0x000fe400008f0eff */
[-C--:B-1----:R-:W-:Y:S02]  /*15b0*/  IADD3 R38, P2, PT, R66, R21.reuse, RZ ;  /* 0x0000001542267210 */ /* 0x082fe40007f5e0ff */
[----:B0-----:R-:W-:Y:S02]  /*15c0*/  IADD3 R40, P1, PT, R58, R21, RZ ;  /* 0x000000153a287210 */ /* 0x001fe40007f3e0ff */
[----:B------:R-:W-:Y:S02]  /*15d0*/  PRMT R84, RZ, 0x7610, R84 ;  /* 0x00007610ff547816 */ /* 0x000fe40000000054 */
[----:B------:R-:W-:Y:S02]  /*15e0*/  PRMT R86, RZ, 0x7610, R86 ;  /* 0x00007610ff567816 */ /* 0x000fe40000000056 */
[----:B------:R-:W-:-:S02]  /*15f0*/  PRMT R88, RZ, 0x7610, R88 ;  /* 0x00007610ff587816 */ /* 0x000fc40000000058 */
[-C--:B------:R-:W-:Y:S01]  /*1600*/  LEA.HI.X.SX32 R39, R66, R45.reuse, 0x1, P2 ;  /* 0x0000002d42277211 */ /* 0x080fe200010f0eff */
[----:B------:R0:W5:Y:S01]  /*1610*/  @!P0 LDG.E.U8 R84, desc[UR6][R28.64] ;  /* 0x000000061c548981 */ /* 0x000162000c1e1100 */
[----:B------:R-:W-:-:S03]  /*1620*/  LEA.HI.X.SX32 R41, R58, R45, 0x1, P1 ;  /* 0x0000002d3a297211 */ /* 0x000fc600008f0eff */
[----:B------:R-:W5:Y:S04]  /*1630*/  @!P3 LDG.E.U8 R86, desc[UR6][R38.64] ;  /* 0x000000062656b981 */ /* 0x000f68000c1e1100 */
[----:B------:R1:W5:Y:S01]  /*1640*/  @!P4 LDG.E.U8 R88, desc[UR6][R40.64] ;  /* 0x000000062858c981 */ /* 0x000362000c1e1100 */
[----:B------:R-:W-:Y:S01]  /*1650*/  BAR.SYNC.DEFER_BLOCKING 0x0 ;  /* 0x0000000000007b1d */ /* 0x000fe20000010000 */
[----:B------:R-:W-:Y:S02]  /*1660*/  ISETP.GE.AND P0, PT, R51, UR5, PT ;  /* 0x0000000533007c0c */ /* 0x000fe4000bf06270 */
[C---:B------:R-:W-:Y:S02]  /*1670*/  IADD3 R36, P1, PT, R57.reuse, R13, RZ ;  /* 0x0000000d39247210 */ /* 0x040fe40007f3e0ff */
[----:B------:R-:W-:-:S02]  /*1680*/  IADD3 R30, P2, PT, R57, R14, RZ ;  /* 0x0000000e391e7210 */ /* 0x000fc40007f5e0ff */
[----:B------:R-:W-:Y:S01]  /*1690*/  PRMT R125, RZ, 0x7610, R125 ;  /* 0x00007610ff7d7816 */ /* 0x000fe2000000007d */
[C---:B------:R-:W-:Y:S02]  /*16a0*/  IMAD.X R37, R59.reuse, 0x1, R22, P1 ;  /* 0x000000013b257824 */ /* 0x040fe400008e0616 */
[----:B------:R-:W-:Y:S01]  /*16b0*/  IMAD.X R31, R59, 0x1, R24, P2 ;  /* 0x000000013b1f7824 */ /* 0x000fe200010e0618 */
[----:B0-----:R-:W-:Y:S02]  /*16c0*/  PRMT R28, RZ, 0x7610, R28 ;  /* 0x00007610ff1c7816 */ /* 0x001fe4000000001c */
[----:B-1----:R-:W-:Y:S02]  /*16d0*/  PRMT R41, RZ, 0x7610, R41 ;  /* 0x00007610ff297816 */ /* 0x002fe40000000029 */
[----:B------:R-:W-:Y:S02]  /*16e0*/  PRMT R29, RZ, 0x7610, R29 ;  /* 0x00007610ff1d7816 */ /* 0x000fe4000000001d */
[----:B------:R-:W-:-:S02]  /*16f0*/  PRMT R40, RZ, 0x7610, R40 ;  /* 0x00007610ff287816 */ /* 0x000fc40000000028 */
[----:B------:R-:W-:Y:S01]  /*1700*/  PRMT R123, RZ, 0x7610, R123 ;  /* 0x00007610ff7b7816 */ /* 0x000fe2000000007b */
[----:B--2---:R-:W-:Y:S04]  /*1710*/  STS.U8 [R49+UR4], R42 ;  /* 0x0000002a31007988 */ /* 0x004fe80008000004 */
[----:B---3--:R-:W-:Y:S04]  /*1720*/  STS.U8 [R49+UR4+0x100], R76 ;  /* 0x0001004c31007988 */ /* 0x008fe80008000004 */
[----:B----4-:R0:W-:Y:S04]  /*1730*/  STS.U8 [R49+UR4+0x300], R80 ;  /* 0x0003005031007988 */ /* 0x0101e80008000004 */
[----:B-----5:R1:W-:Y:S04]  /*1740*/  STS.U8 [R49+UR4+0x200], R78 ;  /* 0x0002004e31007988 */ /* 0x0203e80008000004 */
[----:B------:R-:W-:Y:S04]  /*1750*/  STS.U8 [R49+UR4+0x400], R82 ;  /* 0x0004005231007988 */ /* 0x000fe80008000004 */
[----:B------:R-:W-:Y:S04]  /*1760*/  STS.U8 [R49+UR4+0x500], R84 ;  /* 0x0005005431007988 */ /* 0x000fe80008000004 */
[----:B------:R-:W-:Y:S04]  /*1770*/  STS.U8 [R49+UR4+0x600], R86 ;  /* 0x0006005631007988 */ /* 0x000fe80008000004 */
[----:B------:R-:W-:Y:S01]  /*1780*/  STS.U8 [R49+UR4+0x700], R88 ;  /* 0x0007005831007988 */ /* 0x000fe20008000004 */
[----:B------:R-:W-:Y:S01]  /*1790*/  BAR.SYNC.DEFER_BLOCKING 0x0 ;  /* 0x0000000000007b1d */ /* 0x000fe20000010000 */
[----:B0-----:R-:W-:-:S02]  /*17a0*/  IADD3 R80, P3, PT, R57, R19, RZ ;  /* 0x0000001339507210 */ /* 0x001fc40007f7e0ff */
[C---:B-1----:R-:W-:Y:S02]  /*17b0*/  IADD3 R78, P1, PT, R57.reuse, R15, RZ ;  /* 0x0000000f394e7210 */ /* 0x042fe40007f3e0ff */
[----:B------:R-:W-:Y:S01]  /*17c0*/  IADD3 R76, P2, PT, R57, R18, RZ ;  /* 0x00000012394c7210 */ /* 0x000fe20007f5e0ff */
[C---:B------:R-:W-:Y:S02]  /*17d0*/  IMAD.X R81, R59.reuse, 0x1, R44, P3 ;  /* 0x000000013b517824 */ /* 0x040fe400018e062c */
[----:B------:R-:W-:Y:S01]  /*17e0*/  IMAD.X R79, R59, 0x1, R23, P1 ;  /* 0x000000013b4f7824 */ /* 0x000fe200008e0617 */
[----:B------:R-:W-:Y:S01]  /*17f0*/  IADD3 R42, P1, PT, R57, R6, RZ ;  /* 0x00000006392a7210 */ /* 0x000fe20007f3e0ff */
[----:B------:R-:W-:Y:S01]  /*1800*/  IMAD.X R77, R59, 0x1, R27, P2 ;  /* 0x000000013b4d7824 */ /* 0x000fe200010e061b */
[----:B------:R-:W-:-:S03]  /*1810*/  IADD3 R38, P2, PT, R57, R16, RZ ;  /* 0x0000001039267210 */ /* 0x000fc60007f5e0ff */
[C---:B------:R-:W-:Y:S02]  /*1820*/  IMAD.X R43, R59.reuse, 0x1, R20, P1 ;  /* 0x000000013b2b7824 */ /* 0x040fe400008e0614 */
[----:B------:R-:W-:Y:S01]  /*1830*/  IMAD.X R39, R59, 0x1, R25, P2 ;  /* 0x000000013b277824 */ /* 0x000fe200010e0619 */
[----:B------:R0:W2:Y:S04]  /*1840*/  @!P0 LDG.E.U8 R125, desc[UR6][R36.64] ;  /* 0x00000006247d8981 */ /* 0x0000a8000c1e1100 */
[----:B------:R1:W3:Y:S04]  /*1850*/  @!P0 LDG.E.U8 R28, desc[UR6][R30.64] ;  /* 0x000000061e1c8981 */ /* 0x0002e8000c1e1100 */
[----:B------:R-:W4:Y:S01]  /*1860*/  @!P0 LDG.E.U8 R41, desc[UR6][R78.64] ;  /* 0x000000064e298981 */ /* 0x000f22000c1e1100 */
[----:B0-----:R-:W-:-:S03]  /*1870*/  IADD3 R36, P3, PT, R57, R17, RZ ;  /* 0x0000001139247210 */ /* 0x001fc60007f7e0ff */
[----:B------:R-:W5:Y:S01]  /*1880*/  @!P0 LDG.E.U8 R29, desc[UR6][R80.64] ;  /* 0x00000006501d8981 */ /* 0x000f62000c1e1100 */
[----:B-1----:R-:W-:Y:S01]  /*1890*/  PRMT R30, RZ, 0x7610, R30 ;  /* 0x00007610ff1e7816 */ /* 0x002fe2000000001e */
[----:B------:R-:W-:Y:S01]  /*18a0*/  IMAD.X R37, R59, 0x1, R26, P3 ;  /* 0x000000013b257824 */ /* 0x000fe200018e061a */
[----:B------:R-:W-:Y:S01]  /*18b0*/  PRMT R31, RZ, 0x7610, R31 ;  /* 0x00007610ff1f7816 */ /* 0x000fe2000000001f */
[----:B------:R0:W2:Y:S04]  /*18c0*/  @!P0 LDG.E.U8 R40, desc[UR6][R76.64] ;  /* 0x000000064c288981 */ /* 0x0000a8000c1e1100 */
[----:B------:R1:W2:Y:S04]  /*18d0*/  @!P0 LDG.E.U8 R30, desc[UR6][R36.64] ;  /* 0x00000006241e8981 */ /* 0x0002a8000c1e1100 */
[----:B------:R0:W3:Y:S04]  /*18e0*/  @!P0 LDG.E.U8 R123, desc[UR6][R38.64] ;  /* 0x00000006267b8981 */ /* 0x0000e8000c1e1100 */
[----:B------:R1:W3:Y:S04]  /*18f0*/  @!P0 LDG.E.U8 R31, desc[UR6][R42.64] ;  /* 0x000000062a1f8981 */ /* 0x0002e8000c1e1100 */
[----:B------:R-:W-:Y:S04]  /*1900*/  LDS.U8 R65, [R11+UR4] ;  /* 0x000000040b417984 */ /* 0x000fe80008000000 */
[----:B0-----:R-:W1:Y:S04]  /*1910*/  LDS.U8 R76, [R11+UR4+0x10] ;  /* 0x000010040b4c7984 */ /* 0x001e680008000000 */
[----:B------:R-:W-:Y:S04]  /*1920*/  LDS.U8 R67, [R11+UR4+0x100] ;  /* 0x000100040b437984 */ /* 0x000fe80008000000 */
[----:B------:R-:W0:Y:S04]  /*1930*/  LDS.U8 R78, [R11+UR4+0x110] ;  /* 0x000110040b4e7984 */ /* 0x000e280008000000 */
[----:B------:R-:W-:Y:S04]  /*1940*/  LDS.U8 R69, [R7+UR4] ;  /* 0x0000000407457984 */ /* 0x000fe80008000000 */
[----:B------:R-:W0:Y:S04]  /*1950*/  LDS.U8 R80, [R7+UR4+0x10] ;  /* 0x0000100407507984 */ /* 0x000e280008000000 */
[----:B------:R-:W-:Y:S04]  /*1960*/  LDS.U8 R71, [R7+UR4+0x100] ;  /* 0x0001000407477984 */ /* 0x000fe80008000000 */
[----:B------:R-:W0:Y:S04]  /*1970*/  LDS.U8 R82, [R7+UR4+0x110] ;  /* 0x0001100407527984 */ /* 0x000e280008000000 */
[----:B------:R-:W-:Y:S04]  /*1980*/  LDS.U8 R121, [R11+UR4+0x20] ;  /* 0x000020040b797984 */ /* 0x000fe80008000000 */
[----:B------:R-:W-:Y:S04]  /*1990*/  LDS.U8 R119, [R11+UR4+0x30] ;  /* 0x000030040b777984 */ /* 0x000fe80008000000 */
[----:B------:R-:W-:Y:S01]  /*19a0*/  LDS.U8 R111, [R11+UR4+0x120] ;  /* 0x000120040b6f7984 */ /* 0x000fe20008000000 */
[----:B-1----:R-:W-:-:S03]  /*19b0*/  IMAD R36, R76, 0x100, R65 ;  /* 0x000001004c247824 */ /* 0x002fc600078e0241 */
[----:B------:R-:W-:Y:S04]  /*19c0*/  LDS.U8 R122, [R11+UR4+0x130] ;  /* 0x000130040b7a7984 */ /* 0x000fe80008000000 */
[----:B------:R-:W-:Y:S01]  /*19d0*/  LDS.U8 R120, [R11+UR4+0x200] ;  /* 0x000200040b787984 */ /* 0x000fe20008000000 */
[----:B0-----:R-:W-:-:S03]  /*19e0*/  IMAD R38, R78, 0x100, R67 ;  /* 0x000001004e267824 */ /* 0x001fc600078e0243 */
[----:B------:R-:W-:Y:S04]  /*19f0*/  LDS.U8 R109, [R11+UR4+0x210] ;  /* 0x000210040b6d7984 */ /* 0x000fe80008000000 */
[----:B------:R-:W-:Y:S01]  /*1a00*/  LDS.U8 R114, [R11+UR4+0x220] ;  /* 0x000220040b727984 */ /* 0x000fe20008000000 */
[----:B------:R-:W-:-:S03]  /*1a10*/  IMAD R37, R80, 0x100, R69 ;  /* 0x0000010050257824 */ /* 0x000fc600078e0245 */
[----:B------:R-:W-:Y:S04]  /*1a20*/  LDS.U8 R103, [R11+UR4+0x230] ;  /* 0x000230040b677984 */ /* 0x000fe80008000000 */
[----:B------:R-:W-:Y:S01]  /*1a30*/  LDS.U8 R118, [R11+UR4+0x300] ;  /* 0x000300040b767984 */ /* 0x000fe20008000000 */
[----:B------:R-:W-:-:S03]  /*1a40*/  IMAD R39, R82, 0x100, R71 ;  /* 0x0000010052277824 */ /* 0x000fc600078e0247 */
[----:B------:R-:W-:Y:S04]  /*1a50*/  LDS.U8 R107, [R11+UR4+0x310] ;  /* 0x000310040b6b7984 */ /* 0x000fe80008000000 */
        /* <DEDUP_REMOVED lines=45> */
[----:B------:R-:W-:Y:S01]  /*1d30*/  LDS.U8 R76, [R7+UR4+0x730] ;  /* 0x00073004074c7984 */ /* 0x000fe20008000000 */
[----:B------:R-:W-:Y:S06]  /*1d40*/  BAR.SYNC.DEFER_BLOCKING 0x0 ;  /* 0x0000000000007b1d */ /* 0x000fec0000010000 */
[----:B-----5:R-:W-:Y:S04]  /*1d50*/  STS.U8 [R50+UR4], R29 ;  /* 0x0000001d32007988 */ /* 0x020fe80008000004 */
[----:B----4-:R-:W-:Y:S04]  /*1d60*/  STS.U8 [R50+UR4+0x400], R41 ;  /* 0x0004002932007988 */ /* 0x010fe80008000004 */
[----:B--2---:R-:W-:Y:S04]  /*1d70*/  STS.U8 [R61+UR4+0x100], R40 ;  /* 0x000100283d007988 */ /* 0x004fe80008000004 */
[----:B---3--:R-:W-:Y:S04]  /*1d80*/  STS.U8 [R61+UR4+0x500], R28 ;  /* 0x0005001c3d007988 */ /* 0x008fe80008000004 */
[----:B------:R-:W-:Y:S04]  /*1d90*/  STS.U8 [R9+UR4+0x200], R30 ;  /* 0x0002001e09007988 */ /* 0x000fe80008000004 */
[----:B------:R-:W-:Y:S04]  /*1da0*/  STS.U8 [R9+UR4+0x600], R125 ;  /* 0x0006007d09007988 */ /* 0x000fe80008000004 */
[----:B------:R-:W-:Y:S04]  /*1db0*/  STS.U8 [R8+UR4+0x300], R123 ;  /* 0x0003007b08007988 */ /* 0x000fe80008000004 */
[----:B------:R-:W-:Y:S01]  /*1dc0*/  STS.U8 [R8+UR4+0x700], R31 ;  /* 0x0007001f08007988 */ /* 0x000fe20008000004 */
[----:B------:R-:W-:Y:S06]  /*1dd0*/  BAR.SYNC.DEFER_BLOCKING 0x0 ;  /* 0x0000000000007b1d */ /* 0x000fec0000010000 */
[----:B------:R-:W0:Y:S01]  /*1de0*/  LDSM.16.M88.4 R28, [R12+UR4] ;  /* 0x000000040c1c783b */ /* 0x000e220008000200 */
[----:B------:R-:W-:-:S02]  /*1df0*/  F2FP.F16.E4M3.UNPACK_B R36, R36 ;  /* 0x00000024ff24723e */ /* 0x000fc400020006ff */
[----:B------:R-:W-:Y:S02]  /*1e00*/  F2FP.F16.E4M3.UNPACK_B R38, R38 ;  /* 0x00000026ff26723e */ /* 0x000fe400020006ff */
[----:B------:R-:W-:Y:S02]  /*1e10*/  F2FP.F16.E4M3.UNPACK_B R37, R37 ;  /* 0x00000025ff25723e */ /* 0x000fe400020006ff */
[----:B------:R-:W-:Y:S02]  /*1e20*/  F2FP.F16.E4M3.UNPACK_B R39, R39 ;  /* 0x00000027ff27723e */ /* 0x000fe400020006ff */
[----:B0-----:R-:W-:Y:S02]  /*1e30*/  F2FP.F16.E4M3.UNPACK_B R40, R28 ;  /* 0x0000001cff28723e */ /* 0x001fe400020006ff */
[----:B------:R-:W-:-:S07]  /*1e40*/  F2FP.F16.E4M3.UNPACK_B R41, R29 ;  /* 0x0000001dff29723e */ /* 0x000fce00020006ff */
[----:B------:R-:W-:Y:S01]  /*1e50*/  HMMA.16816.F32 R32, R36, R40, R32 ;  /* 0x000000282420723c */ /* 0x000fe20000001820 */
[----:B------:R-:W-:Y:S02]  /*1e60*/  IMAD R36, R119, 0x100, R121 ;  /* 0x0000010077247824 */ /* 0x000fe400078e0279 */
[----:B------:R-:W-:Y:S02]  /*1e70*/  IMAD R38, R122, 0x100, R111 ;  /* 0x000001007a267824 */ /* 0x000fe400078e026f */
[----:B------:R-:W-:Y:S02]  /*1e80*/  IMAD R37, R124, 0x100, R113 ;  /* 0x000001007c257824 */ /* 0x000fe400078e0271 */
[----:B------:R-:W-:Y:S01]  /*1e90*/  IMAD R39, R117, 0x100, R115 ;  /* 0x0000010075277824 */ /* 0x000fe200078e0273 */
[----:B------:R-:W-:Y:S02]  /*1ea0*/  F2FP.F16.E4M3.UNPACK_B R36, R36 ;  /* 0x00000024ff24723e */ /* 0x000fe400020006ff */
[----:B------:R-:W-:-:S02]  /*1eb0*/  F2FP.F16.E4M3.UNPACK_B R38, R38 ;  /* 0x00000026ff26723e */ /* 0x000fc400020006ff */
[----:B------:R-:W-:Y:S02]  /*1ec0*/  F2FP.F16.E4M3.UNPACK_B R37, R37 ;  /* 0x00000025ff25723e */ /* 0x000fe400020006ff */
[----:B------:R-:W-:Y:S02]  /*1ed0*/  F2FP.F16.E4M3.UNPACK_B R39, R39 ;  /* 0x00000027ff27723e */ /* 0x000fe400020006ff */
[----:B------:R-:W-:Y:S02]  /*1ee0*/  F2FP.F16.E4M3.UNPACK_B R28, R28.H1 ;  /* 0x0000001cff1c723e */ /* 0x000fe400030006ff */
[----:B------:R-:W-:-:S07]  /*1ef0*/  F2FP.F16.E4M3.UNPACK_B R29, R29.H1 ;  /* 0x0000001dff1d723e */ /* 0x000fce00030006ff */
[----:B------:R-:W-:Y:S01]  /*1f00*/  HMMA.16816.F32 R32, R36, R28, R32 ;  /* 0x0000001c2420723c */ /* 0x000fe20000001820 */
[----:B------:R-:W-:Y:S02]  /*1f10*/  IMAD R36, R109, 0x100, R120 ;  /* 0x000001006d247824 */ /* 0x000fe400078e0278 */
[----:B------:R-:W-:Y:S02]  /*1f20*/  IMAD R38, R107, 0x100, R118 ;  /* 0x000001006b267824 */ /* 0x000fe400078e0276 */
[----:B------:R-:W-:Y:S02]  /*1f30*/  IMAD R37, R43, 0x100, R42 ;  /* 0x000001002b257824 */ /* 0x000fe400078e022a */
[----:B------:R-:W-:Y:S01]  /*1f40*/  IMAD R39, R116, 0x100, R105 ;  /* 0x0000010074277824 */ /* 0x000fe200078e0269 */
[----:B------:R-:W-:Y:S01]  /*1f50*/  F2FP.F16.E4M3.UNPACK_B R36, R36 ;  /* 0x00000024ff24723e */ /* 0x000fe200020006ff */
[----:B------:R-:W0:Y:S01]  /*1f60*/  LDSM.16.M88.4 R40, [R46+UR4] ;  /* 0x000000042e28783b */ /* 0x000e220008000200 */
[----:B------:R-:W-:-:S02]  /*1f70*/  F2FP.F16.E4M3.UNPACK_B R38, R38 ;  /* 0x00000026ff26723e */ /* 0x000fc400020006ff */
[----:B------:R-:W-:Y:S02]  /*1f80*/  F2FP.F16.E4M3.UNPACK_B R37, R37 ;  /* 0x00000025ff25723e */ /* 0x000fe400020006ff */
[----:B------:R-:W-:Y:S02]  /*1f90*/  F2FP.F16.E4M3.UNPACK_B R39, R39 ;  /* 0x00000027ff27723e */ /* 0x000fe400020006ff */
[----:B------:R-:W-:Y:S02]  /*1fa0*/  F2FP.F16.E4M3.UNPACK_B R28, R30 ;  /* 0x0000001eff1c723e */ /* 0x000fe400020006ff */
[----:B------:R-:W-:-:S07]  /*1fb0*/  F2FP.F16.E4M3.UNPACK_B R29, R31 ;  /* 0x0000001fff1d723e */ /* 0x000fce00020006ff */
[----:B------:R-:W-:Y:S01]  /*1fc0*/  HMMA.16816.F32 R32, R36, R28, R32 ;  /* 0x0000001c2420723c */ /* 0x000fe20000001820 */
[----:B------:R-:W-:Y:S02]  /*1fd0*/  IMAD R28, R103, 0x100, R114 ;  /* 0x00000100671c7824 */ /* 0x000fe400078e0272 */
[----:B------:R-:W-:Y:S02]  /*1fe0*/  IMAD R101, R101, 0x100, R112 ;  /* 0x0000010065657824 */ /* 0x000fe400078e0270 */
[----:B------:R-:W-:Y:S02]  /*1ff0*/  IMAD R29, R99, 0x100, R110 ;  /* 0x00000100631d7824 */ /* 0x000fe400078e026e */
[----:B------:R-:W-:Y:S01]  /*2000*/  IMAD R97, R97, 0x100, R108 ;  /* 0x0000010061617824 */ /* 0x000fe200078e026c */
[----:B------:R-:W-:Y:S02]  /*2010*/  F2FP.F16.E4M3.UNPACK_B R36, R30.H1 ;  /* 0x0000001eff24723e */ /* 0x000fe400030006ff */
[----:B------:R-:W-:-:S02]  /*2020*/  F2FP.F16.E4M3.UNPACK_B R37, R31.H1 ;  /* 0x0000001fff25723e */ /* 0x000fc400030006ff */
        /* <DEDUP_REMOVED lines=35> */
[----:B------:R-:W-:Y:S02]  /*2260*/  F2FP.F16.E4M3.UNPACK_B R36, R42 ;  /* 0x0000002aff24723e */ /* 0x000fe400020006ff */
[----:B------:R-:W-:Y:S01]  /*2270*/  F2FP.F16.E4M3.UNPACK_B R37, R43 ;  /* 0x0000002bff25723e */ /* 0x000fe200020006ff */
[----:B------:R-:W-:Y:S01]  /*2280*/  VIADD R63, R63, 0xffffffff ;  /* 0xffffffff3f3f7836 */ /* 0x000fe20000000000 */
[----:B------:R-:W-:-:S05]  /*2290*/  IADD3 R14, P0, PT, R14, UR8, RZ ;  /* 0x000000080e0e7c10 */ /* 0x000fca000ff1e0ff */
[----:B------:R-:W-:Y:S01]  /*22a0*/  HMMA.16816.F32 R32, R32, R36, R28 ;  /* 0x000000242020723c */ /* 0x000fe2000000181c */
[----:B------:R-:W-:Y:S01]  /*22b0*/  IADD3.X R24, PT, PT, R24, UR9, RZ, P0, !PT ;  /* 0x0000000918187c10 */ /* 0x000fe200087fe4ff */
[----:B------:R-:W-:Y:S01]  /*22c0*/  IMAD R28, R71, 0x100, R82 ;  /* 0x00000100471c7824 */ /* 0x000fe200078e0252 */
[----:B------:R-:W-:Y:S01]  /*22d0*/  ISETP.NE.U32.AND P0, PT, R63, RZ, PT ;  /* 0x000000ff3f00720c */ /* 0x000fe20003f05070 */
[----:B------:R-:W-:Y:S02]  /*22e0*/  IMAD R30, R69, 0x100, R80 ;  /* 0x00000100451e7824 */ /* 0x000fe400078e0250 */
[----:B------:R-:W-:Y:S02]  /*22f0*/  IMAD R29, R67, 0x100, R78 ;  /* 0x00000100431d7824 */ /* 0x000fe400078e024e */
[----:B------:R-:W-:Y:S01]  /*2300*/  IMAD R31, R76, 0x100, R65 ;  /* 0x000001004c1f7824 */ /* 0x000fe200078e0241 */
[----:B------:R-:W-:Y:S02]  /*2310*/  IADD3 R6, P5, PT, R6, UR8, RZ ;  /* 0x0000000806067c10 */ /* 0x000fe4000ffbe0ff */
[----:B------:R-:W-:-:S02]  /*2320*/  F2FP.F16.E4M3.UNPACK_B R42, R42.H1 ;  /* 0x0000002aff2a723e */ /* 0x000fc400030006ff */
[----:B------:R-:W-:Y:S02]  /*2330*/  F2FP.F16.E4M3.UNPACK_B R43, R43.H1 ;  /* 0x0000002bff2b723e */ /* 0x000fe400030006ff */
[----:B------:R-:W-:Y:S02]  /*2340*/  F2FP.F16.E4M3.UNPACK_B R28, R28 ;  /* 0x0000001cff1c723e */ /* 0x000fe400020006ff */
[----:B------:R-:W-:Y:S02]  /*2350*/  F2FP.F16.E4M3.UNPACK_B R30, R30 ;  /* 0x0000001eff1e723e */ /* 0x000fe400020006ff */
[----:B------:R-:W-:Y:S02]  /*2360*/  F2FP.F16.E4M3.UNPACK_B R29, R29 ;  /* 0x0000001dff1d723e */ /* 0x000fe400020006ff */
[----:B------:R-:W-:Y:S02]  /*2370*/  F2FP.F16.E4M3.UNPACK_B R31, R31 ;  /* 0x0000001fff1f723e */ /* 0x000fe400020006ff */
[----:B------:R-:W-:-:S02]  /*2380*/  IADD3 R13, P6, PT, R13, UR8, RZ ;  /* 0x000000080d0d7c10 */ /* 0x000fc4000ffde0ff */
[----:B------:R-:W-:Y:S02]  /*2390*/  IADD3.X R20, PT, PT, R20, UR9, RZ, P5, !PT ;  /* 0x0000000914147c10 */ /* 0x000fe4000affe4ff */
[----:B------:R-:W-:Y:S02]  /*23a0*/  IADD3 R15, P1, PT, R15, UR8, RZ ;  /* 0x000000080f0f7c10 */ /* 0x000fe4000ff3e0ff */
[----:B------:R-:W-:Y:S02]  /*23b0*/  IADD3 R16, P2, PT, R16, UR8, RZ ;  /* 0x0000000810107c10 */ /* 0x000fe4000ff5e0ff */
[----:B------:R-:W-:Y:S02]  /*23c0*/  IADD3 R17, P3, PT, R17, UR8, RZ ;  /* 0x0000000811117c10 */ /* 0x000fe4000ff7e0ff */
[----:B------:R-:W-:Y:S02]  /*23d0*/  IADD3 R18, P4, PT, R18, UR8, RZ ;  /* 0x0000000812127c10 */ /* 0x000fe4000ff9e0ff */
[----:B------:R-:W-:-:S02]  /*23e0*/  IADD3 R19, P5, PT, R19, UR8, RZ ;  /* 0x0000000813137c10 */ /* 0x000fc4000ffbe0ff */
[----:B------:R-:W-:Y:S01]  /*23f0*/  IADD3.X R22, PT, PT, R22, UR9, RZ, P6, !PT ;  /* 0x0000000916167c10 */ /* 0x000fe2000b7fe4ff */
[----:B------:R-:W-:Y:S01]  /*2400*/  UIADD3 UR5, UPT, UPT, UR5, -0x80, URZ ;  /* 0xffffff8005057890 */ /* 0x000fe2000fffe0ff */
[----:B------:R-:W-:Y:S01]  /*2410*/  IADD3 R21, P6, PT, R62, R21, RZ ;  /* 0x000000153e157210 */ /* 0x000fe20007fde0ff */
[----:B------:R-:W-:Y:S01]  /*2420*/  HMMA.16816.F32 R32, R28, R42, R32 ;  /* 0x0000002a1c20723c */ /* 0x000fe20000001820 */
[----:B------:R-:W-:Y:S02]  /*2430*/  IADD3.X R23, PT, PT, R23, UR9, RZ, P1, !PT ;  /* 0x0000000917177c10 */ /* 0x000fe40008ffe4ff */
[----:B------:R-:W-:Y:S02]  /*2440*/  IADD3.X R25, PT, PT, R25, UR9, RZ, P2, !PT ;  /* 0x0000000919197c10 */ /* 0x000fe400097fe4ff */
[----:B------:R-:W-:Y:S02]  /*2450*/  IADD3.X R26, PT, PT, R26, UR9, RZ, P3, !PT ;  /* 0x000000091a1a7c10 */ /* 0x000fe40009ffe4ff */
[----:B------:R-:W-:-:S02]  /*2460*/  IADD3.X R27, PT, PT, R27, UR9, RZ, P4, !PT ;  /* 0x000000091b1b7c10 */ /* 0x000fc4000a7fe4ff */
[----:B------:R-:W-:Y:S02]  /*2470*/  IADD3.X R44, PT, PT, R44, UR9, RZ, P5, !PT ;  /* 0x000000092c2c7c10 */ /* 0x000fe4000affe4ff */
[----:B------:R-:W-:Y:S01]  /*2480*/  LEA.HI.X.SX32 R45, R62, R45, 0x1, P6 ;  /* 0x0000002d3e2d7211 */ /* 0x000fe200030f0eff */
[----:B------:R-:W-:Y:S08]  /*2490*/  @P0 BRA `(.L_x_1) ;  /* 0xffffffec00cc0947 */ /* 0x000ff0000383ffff */
.L_x_0:
[----:B------:R-:W0:Y:S01]  /*24a0*/  S2UR UR5, SR_CgaCtaId ;  /* 0x00000000000579c3 */ /* 0x000e220000008800 */
[----:B------:R-:W1:Y:S01]  /*24b0*/  LDCU.128 UR12, c[0x0][0x390] ;  /* 0x00007200ff0c77ac */ /* 0x000e620008000c00 */
[--C-:B------:R-:W-:Y:S01]  /*24c0*/  SHF.R.S32.HI R7, RZ, 0x3, R0.reuse ;  /* 0x00000003ff077819 */ /* 0x100fe20000011400 */
[----:B------:R-:W-:Y:S01]  /*24d0*/  IMAD.SHL.U32 R6, R0, 0x4, RZ ;  /* 0x0000000400067824 */ /* 0x000fe200078e00ff */
[----:B------:R-:W-:Y:S01]  /*24e0*/  LOP3.LUT R5, R5, 0x40, RZ, 0xc0, !PT ;  /* 0x0000004005057812 */ /* 0x000fe200078ec0ff */
[----:B------:R-:W2:Y:S01]  /*24f0*/  LDCU UR9, c[0x0][0x3b8] ;  /* 0x00007700ff0977ac */ /* 0x000ea20008000800 */
[----:B------:R-:W-:Y:S02]  /*2500*/  SGXT R7, R7, 0x1 ;  /* 0x000000010707781a */ /* 0x000fe40000000200 */
[----:B------:R-:W-:Y:S01]  /*2510*/  LOP3.LUT R5, R5, 0x1c, R0, 0xf8, !PT ;  /* 0x0000001c05057812 */ /* 0x000fe200078ef800 */
[----:B------:R-:W3:Y:S01]  /*2520*/  LDCU UR8, c[0x0][0x3b4] ;  /* 0x00007680ff0877ac */ /* 0x000ee20008000800 */
[----:B------:R-:W-:-:S02]  /*2530*/  LOP3.LUT R7, R7, 0xc0, RZ, 0xc0, !PT ;  /* 0x000000c007077812 */ /* 0x000fc400078ec0ff */
[----:B------:R-:W-:Y:S01]  /*2540*/  LOP3.LUT R3, R10, R3, RZ, 0xfc, !PT ;  /* 0x000000030a037212 */ /* 0x000fe200078efcff */
[----:B------:R-:W-:Y:S01]  /*2550*/  UMOV UR4, 0x400 ;  /* 0x0000040000047882 */ /* 0x000fe20000000000 */
[----:B------:R-:W-:Y:S02]  /*2560*/  LOP3.LUT R9, R7, 0x1c, R6, 0xf8, !PT ;  /* 0x0000001c07097812 */ /* 0x000fe400078ef806 */
[----:B------:R-:W-:Y:S02]  /*2570*/  LOP3.LUT R8, R5, 0x2, R4, 0xf8, !PT ;  /* 0x0000000205087812 */ /* 0x000fe400078ef804 */
[----:B------:R-:W-:Y:S02]  /*2580*/  SHF.R.U32.HI R7, RZ, 0x5, R0 ;  /* 0x00000005ff077819 */ /* 0x000fe40000011600 */
[----:B------:R-:W-:Y:S02]  /*2590*/  LOP3.LUT R5, R4, 0x20, RZ, 0xc0, !PT ;  /* 0x0000002004057812 */ /* 0x000fe400078ec0ff */
[C---:B-1----:R-:W-:Y:S01]  /*25a0*/  ISETP.GE.AND P0, PT, R3.reuse, UR15, PT ;  /* 0x0000000f03007c0c */ /* 0x042fe2000bf06270 */
[----:B--2---:R-:W-:Y:S01]  /*25b0*/  IMAD R6, R3, UR9, RZ ;  /* 0x0000000903067c24 */ /* 0x004fe2000f8e02ff */
[----:B0-----:R-:W-:Y:S01]  /*25c0*/  ULEA UR4, UR5, UR4, 0x18 ;  /* 0x0000000405047291 */ /* 0x001fe2000f8ec0ff */
[----:B------:R-:W-:Y:S01]  /*25d0*/  SGXT.U32 R7, R7, 0x1 ;  /* 0x000000010707781a */ /* 0x000fe20000000000 */
[----:B---3--:R-:W-:Y:S01]  /*25e0*/  IMAD R3, R2, UR8, RZ ;  /* 0x0000000802037c24 */ /* 0x008fe2000f8e02ff */
[----:B------:R-:W-:-:S03]  /*25f0*/  F2FP.SATFINITE.E4M3.F32.PACK_AB_MERGE_C R32, R33, R32, RZ ;  /* 0x000000202120723e */ /* 0x000fc600048070ff */
[----:B------:R-:W-:Y:S01]  /*2600*/  VIADD R5, R5, UR4 ;  /* 0x0000000405057c36 */ /* 0x000fe20008000000 */
[----:B------:R-:W-:Y:S02]  /*2610*/  LOP3.LUT R4, R0, 0x20, RZ, 0xc0, !PT ;  /* 0x0000002000047812 */ /* 0x000fe400078ec0ff */
[----:B------:R-:W-:Y:S01]  /*2620*/  F2FP.SATFINITE.E4M3.F32.PACK_AB_MERGE_C R34, R35, R34, RZ ;  /* 0x000000222322723e */ /* 0x000fe200048070ff */
[----:B------:R-:W-:Y:S01]  /*2630*/  BAR.SYNC.DEFER_BLOCKING 0x0 ;  /* 0x0000000000007b1d */ /* 0x000fe20000010000 */
[----:B------:R-:W-:Y:S02]  /*2640*/  ISETP.LT.AND P0, PT, R2, UR14, !P0 ;  /* 0x0000000e02007c0c */ /* 0x000fe4000c701270 */
[----:B------:R-:W-:Y:S02]  /*2650*/  LOP3.LUT R7, R8, R7, RZ, 0xfc, !PT ;  /* 0x0000000708077212 */ /* 0x000fe400078efcff */
[----:B------:R-:W-:Y:S02]  /*2660*/  LOP3.LUT R9, R9, 0x40, R0, 0x78, !PT ;  /* 0x0000004009097812 */ /* 0x000fe400078e7800 */
[----:B------:R-:W-:-:S02]  /*2670*/  IADD3 R2, P1, P2, R6, UR12, R3 ;  /* 0x0000000c06027c10 */ /* 0x000fc4000fa3e003 */
[----:B------:R-:W-:Y:S02]  /*2680*/  SHF.R.S32.HI R8, RZ, 0x1f, R6 ;  /* 0x0000001fff087819 */ /* 0x000fe40000011406 */
[----:B------:R-:W-:Y:S02]  /*2690*/  SHF.R.U32.HI R10, RZ, 0x7, R0 ;  /* 0x00000007ff0a7819 */ /* 0x000fe40000011600 */
[----:B------:R-:W-:Y:S02]  /*26a0*/  LEA.HI R6, R4, R5, RZ, 0x1c ;  /* 0x0000000504067211 */ /* 0x000fe400078fe0ff */
[----:B------:R-:W-:Y:S02]  /*26b0*/  LOP3.LUT R0, R32, 0xffff, RZ, 0xc0, !PT ;  /* 0x0000ffff20007812 */ /* 0x000fe400078ec0ff */
[----:B------:R-:W-:Y:S02]  /*26c0*/  LOP3.LUT R4, R34, 0xffff, RZ, 0xc0, !PT ;  /* 0x0000ffff22047812 */ /* 0x000fe400078ec0ff */
[----:B------:R-:W-:-:S02]  /*26d0*/  SHF.R.U32.HI R0, RZ, 0x8, R0 ;  /* 0x00000008ff007819 */ /* 0x000fc40000011600 */
[----:B------:R-:W-:Y:S02]  /*26e0*/  LOP3.LUT R5, R7, 0x40, RZ, 0x3c, !PT ;  /* 0x0000004007057812 */ /* 0x000fe400078e3cff */
[----:B------:R-:W-:Y:S01]  /*26f0*/  SHF.R.U32.HI R4, RZ, 0x8, R4 ;  /* 0x00000008ff047819 */ /* 0x000fe20000011604 */
[----:B------:R0:W-:Y:S01]  /*2700*/  STS.U8 [R7+UR4], R32 ;  /* 0x0000002007007988 */ /* 0x0001e20008000004 */
[----:B------:R-:W-:-:S03]  /*2710*/  SHF.R.S32.HI R3, RZ, 0x1f, R3 ;  /* 0x0000001fff037819 */ /* 0x000fc60000011403 */
[----:B------:R0:W-:Y:S01]  /*2720*/  STS.U8 [R7+UR4+0x20], R0 ;  /* 0x0000200007007988 */ /* 0x0001e20008000004 */
[----:B------:R-:W-:Y:S02]  /*2730*/  IADD3.X R3, PT, PT, R8, UR13, R3, P1, P2 ;  /* 0x0000000d08037c10 */ /* 0x000fe40008fe4403 */
[----:B------:R-:W-:Y:S01]  /*2740*/  SGXT.U32 R8, R10, 0x1 ;  /* 0x000000010a08781a */ /* 0x000fe20000000000 */
[----:B------:R0:W-:Y:S03]  /*2750*/  STS.U8 [R5+UR4+0x80], R34 ;  /* 0x0000802205007988 */ /* 0x0001e60008000004 */
[----:B------:R-:W-:Y:S01]  /*2760*/  IADD3 R6, PT, PT, R8, R6, R9 ;  /* 0x0000000608067210 */ /* 0x000fe20007ffe009 */
[----:B------:R0:W-:Y:S01]  /*2770*/  STS.U8 [R5+UR4+0xa0], R4 ;  /* 0x0000a00405007988 */ /* 0x0001e20008000004 */
[----:B------:R-:W-:Y:S06]  /*2780*/  BAR.SYNC.DEFER_BLOCKING 0x0 ;  /* 0x0000000000007b1d */ /* 0x000fec0000010000 */
[----:B------:R-:W-:Y:S05]  /*2790*/  @!P0 EXIT ;  /* 0x000000000000894d */ /* 0x000fea0003800000 */
[----:B0-----:R-:W0:Y:S04]  /*27a0*/  LDS.U8 R5, [R6] ;  /* 0x0000000006057984 */ /* 0x001e280000000000 */
[----:B0-----:R-:W-:Y:S01]  /*27b0*/  STG.E.U8 desc[UR6][R2.64], R5 ;  /* 0x0000000502007986 */ /* 0x001fe2000c101106 */
[----:B------:R-:W-:Y:S05]  /*27c0*/  EXIT ;  /* 0x000000000000794d */ /* 0x000fea0003800000 */
.L_x_2:
[----:B------:R-:W-:-:S00]  /*27d0*/  BRA `(.L_x_2) ;  /* 0xfffffffc00fc7947 */ /* 0x000fc0000383ffff */
[----:B------:R-:W-:-:S00]  /*27e0*/  NOP ;  /* 0x0000000000007918 */ /* 0x000fc00000000000 */
        /* <DEDUP_REMOVED lines=9> */
.L_x_3:


//--------------------- .nv.shared.matmul_kernel  --------------------------
	.section	.nv.shared.matmul_kernel,"aw",@nobits
	.sectionflags	@""
	.align	16
	.zero		1024


//--------------------- .nv.shared.reserved.0     --------------------------
	.section	.nv.shared.reserved.0,"aw",@nobits
	.weak		__nv_reservedSMEM_offset_0_alias
	.size		__nv_reservedSMEM_offset_0_alias, 0, 64
	.other		__nv_reservedSMEM_offset_0_alias,@"STO_CUDA_RESERVED_SHARED STV_DEFAULT"
__nv_reservedSMEM_offset_0_alias:
	.zero		0
	.zero		64


//--------------------- .nv.constant0.matmul_kernel --------------------------
	.section	.nv.constant0.matmul_kernel,"a",@progbits
	.sectionflags	@""
	.align	4
.nv.constant0.matmul_kernel:
	.zero		976


//--------------------- SYMBOLS --------------------------

	.type		.nv.reservedSmem.offset0,@object
	.size		.nv.reservedSmem.offset0,0x4
	.type		.nv.reservedSmem.cap,@object
	.size		.nv.reservedSmem.cap,0x4
